//
// Generated by NVIDIA NVVM Compiler
//
// Compiler Build ID: CL-36424714
// Cuda compilation tools, release 13.0, V13.0.88
// Based on NVVM 20.0.0
//

.version 9.0
.target sm_100
.address_size 64

	// .globl	tema_batch_f32

.visible .entry tema_batch_f32(
	.param .u64 .ptr .align 1 tema_batch_f32_param_0,
	.param .u64 .ptr .align 1 tema_batch_f32_param_1,
	.param .u32 tema_batch_f32_param_2,
	.param .u32 tema_batch_f32_param_3,
	.param .u32 tema_batch_f32_param_4,
	.param .u64 .ptr .align 1 tema_batch_f32_param_5
)
{
	.reg .pred 	%p<67>;
	.reg .b16 	%rs<65>;
	.reg .b32 	%r<69>;
	.reg .b32 	%f<149>;
	.reg .b64 	%rd<55>;

	ld.param.u64 	%rd12, [tema_batch_f32_param_0];
	ld.param.u64 	%rd11, [tema_batch_f32_param_1];
	ld.param.u32 	%r35, [tema_batch_f32_param_2];
	ld.param.u32 	%r37, [tema_batch_f32_param_3];
	ld.param.u32 	%r68, [tema_batch_f32_param_4];
	ld.param.u64 	%rd13, [tema_batch_f32_param_5];
	cvta.to.global.u64 	%rd1, %rd13;
	cvta.to.global.u64 	%rd2, %rd12;
	mov.u32 	%r1, %ctaid.x;
	setp.ge.s32 	%p1, %r1, %r37;
	mov.u32 	%r38, %tid.x;
	setp.ne.s32 	%p2, %r38, 0;
	or.pred  	%p3, %p2, %p1;
	@%p3 bra 	$L__BB0_35;
	cvta.to.global.u64 	%rd14, %rd11;
	mul.wide.u32 	%rd15, %r1, 4;
	add.s64 	%rd16, %rd14, %rd15;
	ld.global.nc.u32 	%r2, [%rd16];
	min.s32 	%r39, %r35, %r2;
	setp.lt.s32 	%p4, %r39, 1;
	@%p4 bra 	$L__BB0_35;
	mul.lo.s32 	%r3, %r35, %r1;
	add.s32 	%r41, %r35, -1;
	and.b32  	%r4, %r35, 7;
	setp.lt.u32 	%p5, %r41, 7;
	mov.b32 	%r62, 0;
	@%p5 bra 	$L__BB0_5;
	and.b32  	%r62, %r35, 2147483640;
	neg.s32 	%r60, %r62;
	mul.wide.u32 	%rd17, %r3, 4;
	add.s64 	%rd18, %rd17, %rd1;
	add.s64 	%rd54, %rd18, 16;
$L__BB0_4:
	.pragma "nounroll";
	mov.b32 	%r42, 2143289344;
	st.global.u32 	[%rd54+-16], %r42;
	st.global.u32 	[%rd54+-12], %r42;
	st.global.u32 	[%rd54+-8], %r42;
	st.global.u32 	[%rd54+-4], %r42;
	st.global.u32 	[%rd54], %r42;
	st.global.u32 	[%rd54+4], %r42;
	st.global.u32 	[%rd54+8], %r42;
	st.global.u32 	[%rd54+12], %r42;
	add.s32 	%r60, %r60, 8;
	add.s64 	%rd54, %rd54, 32;
	setp.ne.s32 	%p6, %r60, 0;
	@%p6 bra 	$L__BB0_4;
$L__BB0_5:
	setp.eq.s32 	%p7, %r4, 0;
	@%p7 bra 	$L__BB0_13;
	and.b32  	%r10, %r35, 3;
	setp.lt.u32 	%p8, %r4, 4;
	@%p8 bra 	$L__BB0_8;
	add.s32 	%r43, %r62, %r3;
	mul.wide.u32 	%rd19, %r43, 4;
	add.s64 	%rd20, %rd1, %rd19;
	mov.b32 	%r44, 2143289344;
	st.global.u32 	[%rd20], %r44;
	cvt.u64.u32 	%rd21, %r3;
	cvt.u64.u32 	%rd22, %r62;
	add.s64 	%rd23, %rd22, %rd21;
	shl.b64 	%rd24, %rd23, 2;
	add.s64 	%rd25, %rd1, %rd24;
	st.global.u32 	[%rd25+4], %r44;
	st.global.u32 	[%rd25+8], %r44;
	st.global.u32 	[%rd25+12], %r44;
	add.s32 	%r62, %r62, 4;
$L__BB0_8:
	setp.eq.s32 	%p9, %r10, 0;
	@%p9 bra 	$L__BB0_13;
	setp.eq.s32 	%p10, %r10, 1;
	@%p10 bra 	$L__BB0_11;
	add.s32 	%r45, %r62, %r3;
	mul.wide.u32 	%rd26, %r45, 4;
	add.s64 	%rd27, %rd1, %rd26;
	mov.b32 	%r46, 2143289344;
	st.global.u32 	[%rd27], %r46;
	cvt.u64.u32 	%rd28, %r3;
	cvt.u64.u32 	%rd29, %r62;
	add.s64 	%rd30, %rd29, %rd28;
	shl.b64 	%rd31, %rd30, 2;
	add.s64 	%rd32, %rd1, %rd31;
	st.global.u32 	[%rd32+4], %r46;
	add.s32 	%r62, %r62, 2;
$L__BB0_11:
	and.b32  	%r47, %r35, 1;
	setp.eq.b32 	%p11, %r47, 1;
	not.pred 	%p12, %p11;
	@%p12 bra 	$L__BB0_13;
	add.s32 	%r48, %r62, %r3;
	mul.wide.u32 	%rd33, %r48, 4;
	add.s64 	%rd34, %rd1, %rd33;
	mov.b32 	%r49, 2143289344;
	st.global.u32 	[%rd34], %r49;
$L__BB0_13:
	setp.ge.s32 	%p13, %r68, %r35;
	@%p13 bra 	$L__BB0_35;
	cvt.rn.f32.u32 	%f47, %r2;
	add.f32 	%f48, %f47, 0f3F800000;
	mov.f32 	%f49, 0f40000000;
	div.rn.f32 	%f1, %f49, %f48;
	mov.f32 	%f50, 0f3F800000;
	sub.f32 	%f2, %f50, %f1;
	add.s32 	%r50, %r2, -1;
	add.s32 	%r15, %r50, %r68;
	add.s32 	%r16, %r15, %r50;
	mad.lo.s32 	%r51, %r2, 3, %r68;
	add.s32 	%r17, %r51, -3;
	mul.wide.s32 	%rd35, %r68, 4;
	add.s64 	%rd36, %rd2, %rd35;
	ld.global.nc.f32 	%f145, [%rd36];
	sub.s32 	%r18, %r35, %r68;
	and.b32  	%r19, %r18, 3;
	sub.s32 	%r52, %r68, %r35;
	setp.gt.u32 	%p14, %r52, -4;
	mov.f32 	%f143, 0f00000000;
	mov.b16 	%rs61, 0;
	mov.u16 	%rs62, %rs61;
	mov.f32 	%f144, %f143;
	@%p14 bra 	$L__BB0_25;
	add.s32 	%r65, %r68, %r3;
	and.b32  	%r53, %r18, -4;
	neg.s32 	%r64, %r53;
	mov.f32 	%f143, 0f00000000;
	mov.b16 	%rs61, 0;
	cvt.u64.u32 	%rd40, %r3;
	mov.u32 	%r66, %r68;
$L__BB0_16:
	.pragma "nounroll";
	cvt.s64.s32 	%rd6, %r66;
	mul.wide.s32 	%rd37, %r66, 4;
	add.s64 	%rd7, %rd2, %rd37;
	ld.global.nc.f32 	%f52, [%rd7];
	mul.f32 	%f53, %f1, %f52;
	fma.rn.f32 	%f7, %f2, %f145, %f53;
	and.b16  	%rs21, %rs62, 255;
	setp.eq.s16 	%p15, %rs21, 0;
	setp.ge.s32 	%p16, %r66, %r15;
	selp.u16 	%rs22, 1, 0, %p16;
	selp.f32 	%f54, %f7, %f144, %p16;
	selp.f32 	%f8, %f54, %f144, %p15;
	selp.b16 	%rs3, %rs22, %rs62, %p15;
	and.b16  	%rs23, %rs3, 255;
	setp.eq.s16 	%p17, %rs23, 0;
	mul.f32 	%f55, %f2, %f8;
	fma.rn.f32 	%f9, %f1, %f7, %f55;
	selp.f32 	%f10, %f8, %f9, %p17;
	and.b16  	%rs24, %rs61, 255;
	setp.eq.s16 	%p18, %rs24, 0;
	setp.ge.s32 	%p19, %r66, %r16;
	selp.u16 	%rs25, 1, 0, %p19;
	selp.f32 	%f56, %f10, %f143, %p19;
	selp.f32 	%f11, %f56, %f143, %p18;
	selp.b16 	%rs4, %rs25, %rs61, %p18;
	mul.f32 	%f57, %f2, %f11;
	fma.rn.f32 	%f12, %f1, %f10, %f57;
	setp.lt.s32 	%p20, %r66, %r17;
	@%p20 bra 	$L__BB0_18;
	mul.f32 	%f58, %f7, 0f40400000;
	mul.f32 	%f59, %f10, 0f40400000;
	sub.f32 	%f60, %f58, %f59;
	and.b16  	%rs26, %rs4, 255;
	setp.eq.s16 	%p21, %rs26, 0;
	selp.f32 	%f61, %f11, %f12, %p21;
	add.f32 	%f62, %f60, %f61;
	mul.wide.s32 	%rd38, %r65, 4;
	add.s64 	%rd39, %rd1, %rd38;
	st.global.f32 	[%rd39], %f62;
$L__BB0_18:
	and.b16  	%rs27, %rs4, 255;
	setp.eq.s16 	%p22, %rs27, 0;
	and.b16  	%rs28, %rs3, 255;
	setp.eq.s16 	%p23, %rs28, 0;
	cvt.u32.u64 	%r54, %rd6;
	ld.global.nc.f32 	%f63, [%rd7+4];
	mul.f32 	%f64, %f1, %f63;
	fma.rn.f32 	%f13, %f2, %f7, %f64;
	add.s32 	%r25, %r54, 1;
	setp.ge.s32 	%p24, %r25, %r15;
	selp.u16 	%rs29, 1, 0, %p24;
	selp.f32 	%f65, %f13, %f8, %p24;
	selp.f32 	%f14, %f65, %f9, %p23;
	selp.b16 	%rs5, %rs29, %rs3, %p23;
	and.b16  	%rs30, %rs5, 255;
	setp.eq.s16 	%p25, %rs30, 0;
	mul.f32 	%f66, %f2, %f14;
	fma.rn.f32 	%f15, %f1, %f13, %f66;
	selp.f32 	%f16, %f14, %f15, %p25;
	setp.ge.s32 	%p26, %r25, %r16;
	selp.u16 	%rs31, 1, 0, %p26;
	selp.f32 	%f67, %f16, %f11, %p26;
	selp.f32 	%f17, %f67, %f12, %p22;
	selp.b16 	%rs6, %rs31, %rs4, %p22;
	mul.f32 	%f68, %f2, %f17;
	fma.rn.f32 	%f18, %f1, %f16, %f68;
	setp.lt.s32 	%p27, %r25, %r17;
	add.s64 	%rd41, %rd6, %rd40;
	shl.b64 	%rd42, %rd41, 2;
	add.s64 	%rd8, %rd1, %rd42;
	@%p27 bra 	$L__BB0_20;
	mul.f32 	%f69, %f13, 0f40400000;
	mul.f32 	%f70, %f16, 0f40400000;
	sub.f32 	%f71, %f69, %f70;
	and.b16  	%rs32, %rs6, 255;
	setp.eq.s16 	%p28, %rs32, 0;
	selp.f32 	%f72, %f17, %f18, %p28;
	add.f32 	%f73, %f71, %f72;
	st.global.f32 	[%rd8+4], %f73;
$L__BB0_20:
	and.b16  	%rs33, %rs6, 255;
	setp.eq.s16 	%p29, %rs33, 0;
	and.b16  	%rs34, %rs5, 255;
	setp.eq.s16 	%p30, %rs34, 0;
	ld.global.nc.f32 	%f74, [%rd7+8];
	mul.f32 	%f75, %f1, %f74;
	fma.rn.f32 	%f19, %f2, %f13, %f75;
	add.s32 	%r26, %r25, 1;
	setp.ge.s32 	%p31, %r26, %r15;
	selp.u16 	%rs35, 1, 0, %p31;
	selp.f32 	%f76, %f19, %f14, %p31;
	selp.f32 	%f20, %f76, %f15, %p30;
	selp.b16 	%rs7, %rs35, %rs5, %p30;
	and.b16  	%rs36, %rs7, 255;
	setp.eq.s16 	%p32, %rs36, 0;
	mul.f32 	%f77, %f2, %f20;
	fma.rn.f32 	%f21, %f1, %f19, %f77;
	selp.f32 	%f22, %f20, %f21, %p32;
	setp.ge.s32 	%p33, %r26, %r16;
	selp.u16 	%rs37, 1, 0, %p33;
	selp.f32 	%f78, %f22, %f17, %p33;
	selp.f32 	%f23, %f78, %f18, %p29;
	selp.b16 	%rs8, %rs37, %rs6, %p29;
	mul.f32 	%f79, %f2, %f23;
	fma.rn.f32 	%f24, %f1, %f22, %f79;
	setp.lt.s32 	%p34, %r26, %r17;
	@%p34 bra 	$L__BB0_22;
	mul.f32 	%f80, %f19, 0f40400000;
	mul.f32 	%f81, %f22, 0f40400000;
	sub.f32 	%f82, %f80, %f81;
	and.b16  	%rs38, %rs8, 255;
	setp.eq.s16 	%p35, %rs38, 0;
	selp.f32 	%f83, %f23, %f24, %p35;
	add.f32 	%f84, %f82, %f83;
	st.global.f32 	[%rd8+8], %f84;
$L__BB0_22:
	and.b16  	%rs39, %rs8, 255;
	setp.eq.s16 	%p36, %rs39, 0;
	and.b16  	%rs40, %rs7, 255;
	setp.eq.s16 	%p37, %rs40, 0;
	ld.global.nc.f32 	%f85, [%rd7+12];
	mul.f32 	%f86, %f1, %f85;
	fma.rn.f32 	%f145, %f2, %f19, %f86;
	add.s32 	%r27, %r26, 1;
	setp.ge.s32 	%p38, %r27, %r15;
	selp.u16 	%rs41, 1, 0, %p38;
	selp.f32 	%f87, %f145, %f20, %p38;
	selp.f32 	%f88, %f87, %f21, %p37;
	selp.b16 	%rs62, %rs41, %rs7, %p37;
	and.b16  	%rs42, %rs62, 255;
	setp.eq.s16 	%p39, %rs42, 0;
	mul.f32 	%f89, %f2, %f88;
	fma.rn.f32 	%f90, %f1, %f145, %f89;
	selp.f32 	%f144, %f88, %f90, %p39;
	setp.ge.s32 	%p40, %r27, %r16;
	selp.u16 	%rs43, 1, 0, %p40;
	selp.f32 	%f91, %f144, %f23, %p40;
	selp.f32 	%f92, %f91, %f24, %p36;
	selp.b16 	%rs61, %rs43, %rs8, %p36;
	and.b16  	%rs44, %rs61, 255;
	setp.eq.s16 	%p41, %rs44, 0;
	mul.f32 	%f93, %f2, %f92;
	fma.rn.f32 	%f94, %f1, %f144, %f93;
	selp.f32 	%f143, %f92, %f94, %p41;
	setp.lt.s32 	%p42, %r27, %r17;
	@%p42 bra 	$L__BB0_24;
	mul.f32 	%f95, %f145, 0f40400000;
	mul.f32 	%f96, %f144, 0f40400000;
	sub.f32 	%f97, %f95, %f96;
	add.f32 	%f98, %f97, %f143;
	st.global.f32 	[%rd8+12], %f98;
$L__BB0_24:
	cvt.u32.u64 	%r55, %rd6;
	add.s32 	%r68, %r55, 4;
	add.s32 	%r65, %r65, 4;
	add.s32 	%r64, %r64, 4;
	setp.ne.s32 	%p43, %r64, 0;
	add.s32 	%r66, %r27, 1;
	@%p43 bra 	$L__BB0_16;
$L__BB0_25:
	setp.eq.s32 	%p44, %r19, 0;
	@%p44 bra 	$L__BB0_35;
	setp.eq.s32 	%p45, %r19, 1;
	@%p45 bra 	$L__BB0_32;
	cvt.s64.s32 	%rd9, %r68;
	mul.wide.s32 	%rd43, %r68, 4;
	add.s64 	%rd10, %rd2, %rd43;
	ld.global.nc.f32 	%f99, [%rd10];
	mul.f32 	%f100, %f1, %f99;
	fma.rn.f32 	%f31, %f2, %f145, %f100;
	and.b16  	%rs45, %rs62, 255;
	setp.eq.s16 	%p46, %rs45, 0;
	setp.ge.s32 	%p47, %r68, %r15;
	selp.u16 	%rs46, 1, 0, %p47;
	selp.f32 	%f101, %f31, %f144, %p47;
	selp.f32 	%f32, %f101, %f144, %p46;
	selp.b16 	%rs13, %rs46, %rs62, %p46;
	and.b16  	%rs47, %rs13, 255;
	setp.eq.s16 	%p48, %rs47, 0;
	mul.f32 	%f102, %f2, %f32;
	fma.rn.f32 	%f33, %f1, %f31, %f102;
	selp.f32 	%f34, %f32, %f33, %p48;
	and.b16  	%rs48, %rs61, 255;
	setp.eq.s16 	%p49, %rs48, 0;
	setp.ge.s32 	%p50, %r68, %r16;
	selp.u16 	%rs49, 1, 0, %p50;
	selp.f32 	%f103, %f34, %f143, %p50;
	selp.f32 	%f35, %f103, %f143, %p49;
	selp.b16 	%rs14, %rs49, %rs61, %p49;
	mul.f32 	%f104, %f2, %f35;
	fma.rn.f32 	%f36, %f1, %f34, %f104;
	setp.lt.s32 	%p51, %r68, %r17;
	@%p51 bra 	$L__BB0_29;
	mul.f32 	%f105, %f31, 0f40400000;
	mul.f32 	%f106, %f34, 0f40400000;
	sub.f32 	%f107, %f105, %f106;
	and.b16  	%rs50, %rs14, 255;
	setp.eq.s16 	%p52, %rs50, 0;
	selp.f32 	%f108, %f35, %f36, %p52;
	add.f32 	%f109, %f107, %f108;
	add.s32 	%r56, %r68, %r3;
	mul.wide.s32 	%rd44, %r56, 4;
	add.s64 	%rd45, %rd1, %rd44;
	st.global.f32 	[%rd45], %f109;
$L__BB0_29:
	and.b16  	%rs51, %rs14, 255;
	setp.eq.s16 	%p53, %rs51, 0;
	setp.eq.s16 	%p54, %rs47, 0;
	add.s32 	%r57, %r68, 1;
	ld.global.nc.f32 	%f110, [%rd10+4];
	mul.f32 	%f111, %f1, %f110;
	fma.rn.f32 	%f145, %f2, %f31, %f111;
	setp.ge.s32 	%p55, %r57, %r15;
	selp.u16 	%rs53, 1, 0, %p55;
	selp.f32 	%f112, %f145, %f32, %p55;
	selp.f32 	%f113, %f112, %f33, %p54;
	selp.b16 	%rs62, %rs53, %rs13, %p54;
	and.b16  	%rs54, %rs62, 255;
	setp.eq.s16 	%p56, %rs54, 0;
	mul.f32 	%f114, %f2, %f113;
	fma.rn.f32 	%f115, %f1, %f145, %f114;
	selp.f32 	%f144, %f113, %f115, %p56;
	setp.ge.s32 	%p57, %r57, %r16;
	selp.u16 	%rs55, 1, 0, %p57;
	selp.f32 	%f116, %f144, %f35, %p57;
	selp.f32 	%f117, %f116, %f36, %p53;
	selp.b16 	%rs61, %rs55, %rs14, %p53;
	and.b16  	%rs56, %rs61, 255;
	setp.eq.s16 	%p58, %rs56, 0;
	mul.f32 	%f118, %f2, %f117;
	fma.rn.f32 	%f119, %f1, %f144, %f118;
	selp.f32 	%f143, %f117, %f119, %p58;
	setp.lt.s32 	%p59, %r57, %r17;
	@%p59 bra 	$L__BB0_31;
	mul.f32 	%f120, %f145, 0f40400000;
	mul.f32 	%f121, %f144, 0f40400000;
	sub.f32 	%f122, %f120, %f121;
	add.f32 	%f123, %f122, %f143;
	cvt.u64.u32 	%rd46, %r3;
	add.s64 	%rd47, %rd9, %rd46;
	shl.b64 	%rd48, %rd47, 2;
	add.s64 	%rd49, %rd1, %rd48;
	st.global.f32 	[%rd49+4], %f123;
$L__BB0_31:
	add.s32 	%r68, %r68, 2;
$L__BB0_32:
	and.b32  	%r58, %r18, 1;
	setp.eq.b32 	%p60, %r58, 1;
	not.pred 	%p61, %p60;
	@%p61 bra 	$L__BB0_35;
	mul.wide.s32 	%rd50, %r68, 4;
	add.s64 	%rd51, %rd2, %rd50;
	ld.global.nc.f32 	%f124, [%rd51];
	mul.f32 	%f125, %f1, %f124;
	fma.rn.f32 	%f43, %f2, %f145, %f125;
	and.b16  	%rs57, %rs62, 255;
	setp.eq.s16 	%p62, %rs57, 0;
	setp.ge.s32 	%p63, %r68, %r15;
	selp.f32 	%f126, %f43, %f144, %p63;
	selp.f32 	%f127, %f126, %f144, %p62;
	mul.f32 	%f128, %f2, %f127;
	fma.rn.f32 	%f129, %f1, %f43, %f128;
	selp.f32 	%f130, %f129, %f144, %p63;
	selp.f32 	%f44, %f130, %f129, %p62;
	and.b16  	%rs58, %rs61, 255;
	setp.eq.s16 	%p64, %rs58, 0;
	setp.ge.s32 	%p65, %r68, %r16;
	selp.f32 	%f131, %f44, %f143, %p65;
	selp.f32 	%f132, %f131, %f143, %p64;
	mul.f32 	%f133, %f2, %f132;
	fma.rn.f32 	%f134, %f1, %f44, %f133;
	selp.f32 	%f135, %f134, %f143, %p65;
	selp.f32 	%f45, %f135, %f134, %p64;
	setp.lt.s32 	%p66, %r68, %r17;
	@%p66 bra 	$L__BB0_35;
	mul.f32 	%f136, %f43, 0f40400000;
	mul.f32 	%f137, %f44, 0f40400000;
	sub.f32 	%f138, %f136, %f137;
	add.f32 	%f139, %f138, %f45;
	add.s32 	%r59, %r68, %r3;
	mul.wide.s32 	%rd52, %r59, 4;
	add.s64 	%rd53, %rd1, %rd52;
	st.global.f32 	[%rd53], %f139;
$L__BB0_35:
	ret;

}
	// .globl	tema_multi_series_one_param_f32
.visible .entry tema_multi_series_one_param_f32(
	.param .u64 .ptr .align 1 tema_multi_series_one_param_f32_param_0,
	.param .u32 tema_multi_series_one_param_f32_param_1,
	.param .u32 tema_multi_series_one_param_f32_param_2,
	.param .u32 tema_multi_series_one_param_f32_param_3,
	.param .u64 .ptr .align 1 tema_multi_series_one_param_f32_param_4,
	.param .u64 .ptr .align 1 tema_multi_series_one_param_f32_param_5
)
{
	.reg .pred 	%p<54>;
	.reg .b16 	%rs<55>;
	.reg .b32 	%r<90>;
	.reg .b32 	%f<113>;
	.reg .b64 	%rd<53>;

	ld.param.u64 	%rd4, [tema_multi_series_one_param_f32_param_0];
	ld.param.u32 	%r53, [tema_multi_series_one_param_f32_param_1];
	ld.param.u32 	%r54, [tema_multi_series_one_param_f32_param_2];
	ld.param.u32 	%r55, [tema_multi_series_one_param_f32_param_3];
	ld.param.u64 	%rd3, [tema_multi_series_one_param_f32_param_4];
	ld.param.u64 	%rd5, [tema_multi_series_one_param_f32_param_5];
	cvta.to.global.u64 	%rd1, %rd5;
	cvta.to.global.u64 	%rd2, %rd4;
	mov.u32 	%r1, %ctaid.x;
	setp.ge.s32 	%p1, %r1, %r54;
	mov.u32 	%r56, %tid.x;
	setp.ne.s32 	%p2, %r56, 0;
	or.pred  	%p3, %p2, %p1;
	@%p3 bra 	$L__BB1_30;
	min.s32 	%r57, %r53, %r55;
	setp.lt.s32 	%p4, %r57, 1;
	@%p4 bra 	$L__BB1_30;
	add.s32 	%r59, %r55, -1;
	and.b32  	%r2, %r55, 7;
	setp.lt.u32 	%p5, %r59, 7;
	mov.b32 	%r78, 0;
	@%p5 bra 	$L__BB1_5;
	and.b32  	%r78, %r55, 2147483640;
	neg.s32 	%r76, %r78;
	shl.b32 	%r5, %r54, 3;
	mul.wide.s32 	%rd8, %r54, 4;
	mov.u32 	%r75, %r1;
$L__BB1_4:
	.pragma "nounroll";
	mul.wide.s32 	%rd6, %r75, 4;
	add.s64 	%rd7, %rd1, %rd6;
	mov.b32 	%r60, 2143289344;
	st.global.u32 	[%rd7], %r60;
	add.s64 	%rd9, %rd7, %rd8;
	st.global.u32 	[%rd9], %r60;
	add.s64 	%rd10, %rd9, %rd8;
	st.global.u32 	[%rd10], %r60;
	add.s64 	%rd11, %rd10, %rd8;
	st.global.u32 	[%rd11], %r60;
	add.s64 	%rd12, %rd11, %rd8;
	st.global.u32 	[%rd12], %r60;
	add.s64 	%rd13, %rd12, %rd8;
	st.global.u32 	[%rd13], %r60;
	add.s64 	%rd14, %rd13, %rd8;
	st.global.u32 	[%rd14], %r60;
	add.s64 	%rd15, %rd14, %rd8;
	st.global.u32 	[%rd15], %r60;
	add.s32 	%r76, %r76, 8;
	add.s32 	%r75, %r75, %r5;
	setp.ne.s32 	%p6, %r76, 0;
	@%p6 bra 	$L__BB1_4;
$L__BB1_5:
	setp.eq.s32 	%p7, %r2, 0;
	@%p7 bra 	$L__BB1_13;
	and.b32  	%r11, %r55, 3;
	setp.lt.u32 	%p8, %r2, 4;
	@%p8 bra 	$L__BB1_8;
	mad.lo.s32 	%r61, %r78, %r54, %r1;
	mul.wide.s32 	%rd16, %r61, 4;
	add.s64 	%rd17, %rd1, %rd16;
	mov.b32 	%r62, 2143289344;
	st.global.u32 	[%rd17], %r62;
	mul.wide.s32 	%rd18, %r54, 4;
	add.s64 	%rd19, %rd17, %rd18;
	st.global.u32 	[%rd19], %r62;
	add.s64 	%rd20, %rd19, %rd18;
	st.global.u32 	[%rd20], %r62;
	add.s64 	%rd21, %rd20, %rd18;
	st.global.u32 	[%rd21], %r62;
	add.s32 	%r78, %r78, 4;
$L__BB1_8:
	setp.eq.s32 	%p9, %r11, 0;
	@%p9 bra 	$L__BB1_13;
	setp.eq.s32 	%p10, %r11, 1;
	@%p10 bra 	$L__BB1_11;
	mad.lo.s32 	%r63, %r78, %r54, %r1;
	mul.wide.s32 	%rd22, %r63, 4;
	add.s64 	%rd23, %rd1, %rd22;
	mov.b32 	%r64, 2143289344;
	st.global.u32 	[%rd23], %r64;
	mul.wide.s32 	%rd24, %r54, 4;
	add.s64 	%rd25, %rd23, %rd24;
	st.global.u32 	[%rd25], %r64;
	add.s32 	%r78, %r78, 2;
$L__BB1_11:
	and.b32  	%r65, %r55, 1;
	setp.eq.b32 	%p11, %r65, 1;
	not.pred 	%p12, %p11;
	@%p12 bra 	$L__BB1_13;
	mad.lo.s32 	%r66, %r78, %r54, %r1;
	mul.wide.s32 	%rd26, %r66, 4;
	add.s64 	%rd27, %rd1, %rd26;
	mov.b32 	%r67, 2143289344;
	st.global.u32 	[%rd27], %r67;
$L__BB1_13:
	cvta.to.global.u64 	%rd28, %rd3;
	mul.wide.u32 	%rd29, %r1, 4;
	add.s64 	%rd30, %rd28, %rd29;
	ld.global.nc.u32 	%r68, [%rd30];
	max.s32 	%r89, %r68, 0;
	setp.ge.u32 	%p13, %r89, %r55;
	@%p13 bra 	$L__BB1_30;
	cvt.rn.f32.u32 	%f38, %r53;
	add.f32 	%f39, %f38, 0f3F800000;
	mov.f32 	%f40, 0f40000000;
	div.rn.f32 	%f1, %f40, %f39;
	mov.f32 	%f41, 0f3F800000;
	sub.f32 	%f2, %f41, %f1;
	add.s32 	%r69, %r53, -1;
	add.s32 	%r17, %r89, %r69;
	add.s32 	%r18, %r17, %r69;
	add.s32 	%r19, %r18, %r69;
	mad.lo.s32 	%r81, %r89, %r54, %r1;
	mul.wide.u32 	%rd31, %r81, 4;
	add.s64 	%rd32, %rd2, %rd31;
	ld.global.nc.f32 	%f109, [%rd32];
	sub.s32 	%r21, %r55, %r89;
	and.b32  	%r22, %r21, 3;
	sub.s32 	%r70, %r89, %r55;
	setp.gt.u32 	%p14, %r70, -4;
	mov.f32 	%f107, 0f00000000;
	mov.b16 	%rs51, 0;
	mov.u16 	%rs52, %rs51;
	mov.f32 	%f108, %f107;
	@%p14 bra 	$L__BB1_25;
	mad.lo.s32 	%r71, %r54, %r89, %r54;
	add.s32 	%r84, %r1, %r71;
	shl.b32 	%r24, %r54, 2;
	add.s32 	%r72, %r89, 2;
	mad.lo.s32 	%r83, %r54, %r72, %r1;
	add.s32 	%r73, %r89, 3;
	mad.lo.s32 	%r82, %r54, %r73, %r1;
	and.b32  	%r74, %r21, 2147483644;
	neg.s32 	%r80, %r74;
	mov.f32 	%f107, 0f00000000;
	mov.b16 	%rs51, 0;
	mov.u32 	%r85, %r89;
$L__BB1_16:
	mul.wide.u32 	%rd33, %r81, 4;
	add.s64 	%rd34, %rd2, %rd33;
	ld.global.nc.f32 	%f43, [%rd34];
	mul.f32 	%f44, %f1, %f43;
	fma.rn.f32 	%f7, %f2, %f109, %f44;
	and.b16  	%rs19, %rs52, 255;
	setp.eq.s16 	%p15, %rs19, 0;
	setp.ge.s32 	%p16, %r85, %r17;
	selp.u16 	%rs20, 1, 0, %p16;
	selp.f32 	%f45, %f7, %f108, %p16;
	selp.f32 	%f8, %f45, %f108, %p15;
	selp.b16 	%rs3, %rs20, %rs52, %p15;
	and.b16  	%rs21, %rs3, 255;
	setp.eq.s16 	%p17, %rs21, 0;
	mul.f32 	%f46, %f2, %f8;
	fma.rn.f32 	%f9, %f1, %f7, %f46;
	selp.f32 	%f10, %f8, %f9, %p17;
	and.b16  	%rs22, %rs51, 255;
	setp.eq.s16 	%p18, %rs22, 0;
	setp.ge.u32 	%p19, %r85, %r18;
	selp.u16 	%rs23, 1, 0, %p19;
	selp.f32 	%f47, %f10, %f107, %p19;
	selp.f32 	%f11, %f47, %f107, %p18;
	selp.b16 	%rs4, %rs23, %rs51, %p18;
	mul.f32 	%f48, %f2, %f11;
	fma.rn.f32 	%f12, %f1, %f10, %f48;
	setp.lt.s32 	%p21, %r85, %r19;
	@%p21 bra 	$L__BB1_18;
	mul.f32 	%f49, %f7, 0f40400000;
	mul.f32 	%f50, %f10, 0f40400000;
	sub.f32 	%f51, %f49, %f50;
	and.b16  	%rs24, %rs4, 255;
	setp.eq.s16 	%p22, %rs24, 0;
	selp.f32 	%f52, %f11, %f12, %p22;
	add.f32 	%f53, %f51, %f52;
	mul.wide.u32 	%rd35, %r81, 4;
	add.s64 	%rd36, %rd1, %rd35;
	st.global.f32 	[%rd36], %f53;
$L__BB1_18:
	and.b16  	%rs25, %rs4, 255;
	setp.eq.s16 	%p23, %rs25, 0;
	mul.wide.u32 	%rd37, %r84, 4;
	add.s64 	%rd38, %rd2, %rd37;
	ld.global.nc.f32 	%f54, [%rd38];
	mul.f32 	%f55, %f1, %f54;
	fma.rn.f32 	%f13, %f2, %f7, %f55;
	add.s32 	%r34, %r85, 1;
	setp.ge.s32 	%p25, %r34, %r17;
	selp.u16 	%rs27, 1, 0, %p25;
	selp.f32 	%f56, %f13, %f8, %p25;
	selp.f32 	%f14, %f56, %f9, %p17;
	selp.b16 	%rs5, %rs27, %rs3, %p17;
	and.b16  	%rs28, %rs5, 255;
	setp.eq.s16 	%p26, %rs28, 0;
	mul.f32 	%f57, %f2, %f14;
	fma.rn.f32 	%f15, %f1, %f13, %f57;
	selp.f32 	%f16, %f14, %f15, %p26;
	setp.ge.u32 	%p27, %r34, %r18;
	selp.u16 	%rs29, 1, 0, %p27;
	selp.f32 	%f58, %f16, %f11, %p27;
	selp.f32 	%f17, %f58, %f12, %p23;
	selp.b16 	%rs6, %rs29, %rs4, %p23;
	mul.f32 	%f59, %f2, %f17;
	fma.rn.f32 	%f18, %f1, %f16, %f59;
	setp.lt.s32 	%p28, %r34, %r19;
	@%p28 bra 	$L__BB1_20;
	mul.f32 	%f60, %f13, 0f40400000;
	mul.f32 	%f61, %f16, 0f40400000;
	sub.f32 	%f62, %f60, %f61;
	and.b16  	%rs30, %rs6, 255;
	setp.eq.s16 	%p29, %rs30, 0;
	selp.f32 	%f63, %f17, %f18, %p29;
	add.f32 	%f64, %f62, %f63;
	mul.wide.u32 	%rd39, %r84, 4;
	add.s64 	%rd40, %rd1, %rd39;
	st.global.f32 	[%rd40], %f64;
$L__BB1_20:
	and.b16  	%rs31, %rs6, 255;
	setp.eq.s16 	%p30, %rs31, 0;
	and.b16  	%rs32, %rs5, 255;
	setp.eq.s16 	%p31, %rs32, 0;
	mul.wide.u32 	%rd41, %r83, 4;
	add.s64 	%rd42, %rd2, %rd41;
	ld.global.nc.f32 	%f65, [%rd42];
	mul.f32 	%f66, %f1, %f65;
	fma.rn.f32 	%f19, %f2, %f13, %f66;
	add.s32 	%r35, %r34, 1;
	setp.ge.s32 	%p32, %r35, %r17;
	selp.u16 	%rs33, 1, 0, %p32;
	selp.f32 	%f67, %f19, %f14, %p32;
	selp.f32 	%f20, %f67, %f15, %p31;
	selp.b16 	%rs7, %rs33, %rs5, %p31;
	and.b16  	%rs34, %rs7, 255;
	setp.eq.s16 	%p33, %rs34, 0;
	mul.f32 	%f68, %f2, %f20;
	fma.rn.f32 	%f21, %f1, %f19, %f68;
	selp.f32 	%f22, %f20, %f21, %p33;
	setp.ge.u32 	%p34, %r35, %r18;
	selp.u16 	%rs35, 1, 0, %p34;
	selp.f32 	%f69, %f22, %f17, %p34;
	selp.f32 	%f23, %f69, %f18, %p30;
	selp.b16 	%rs8, %rs35, %rs6, %p30;
	mul.f32 	%f70, %f2, %f23;
	fma.rn.f32 	%f24, %f1, %f22, %f70;
	setp.lt.s32 	%p35, %r35, %r19;
	@%p35 bra 	$L__BB1_22;
	mul.f32 	%f71, %f19, 0f40400000;
	mul.f32 	%f72, %f22, 0f40400000;
	sub.f32 	%f73, %f71, %f72;
	and.b16  	%rs36, %rs8, 255;
	setp.eq.s16 	%p36, %rs36, 0;
	selp.f32 	%f74, %f23, %f24, %p36;
	add.f32 	%f75, %f73, %f74;
	mul.wide.u32 	%rd43, %r83, 4;
	add.s64 	%rd44, %rd1, %rd43;
	st.global.f32 	[%rd44], %f75;
$L__BB1_22:
	and.b16  	%rs37, %rs8, 255;
	setp.eq.s16 	%p37, %rs37, 0;
	and.b16  	%rs38, %rs7, 255;
	setp.eq.s16 	%p38, %rs38, 0;
	mul.wide.u32 	%rd45, %r82, 4;
	add.s64 	%rd46, %rd2, %rd45;
	ld.global.nc.f32 	%f76, [%rd46];
	mul.f32 	%f77, %f1, %f76;
	fma.rn.f32 	%f109, %f2, %f19, %f77;
	add.s32 	%r36, %r35, 1;
	setp.ge.s32 	%p39, %r36, %r17;
	selp.u16 	%rs39, 1, 0, %p39;
	selp.f32 	%f78, %f109, %f20, %p39;
	selp.f32 	%f79, %f78, %f21, %p38;
	selp.b16 	%rs52, %rs39, %rs7, %p38;
	and.b16  	%rs40, %rs52, 255;
	setp.eq.s16 	%p40, %rs40, 0;
	mul.f32 	%f80, %f2, %f79;
	fma.rn.f32 	%f81, %f1, %f109, %f80;
	selp.f32 	%f108, %f79, %f81, %p40;
	setp.ge.u32 	%p41, %r36, %r18;
	selp.u16 	%rs41, 1, 0, %p41;
	selp.f32 	%f82, %f108, %f23, %p41;
	selp.f32 	%f83, %f82, %f24, %p37;
	selp.b16 	%rs51, %rs41, %rs8, %p37;
	and.b16  	%rs42, %rs51, 255;
	setp.eq.s16 	%p42, %rs42, 0;
	mul.f32 	%f84, %f2, %f83;
	fma.rn.f32 	%f85, %f1, %f108, %f84;
	selp.f32 	%f107, %f83, %f85, %p42;
	setp.lt.s32 	%p43, %r36, %r19;
	@%p43 bra 	$L__BB1_24;
	mul.f32 	%f86, %f109, 0f40400000;
	mul.f32 	%f87, %f108, 0f40400000;
	sub.f32 	%f88, %f86, %f87;
	add.f32 	%f89, %f88, %f107;
	add.s64 	%rd48, %rd1, %rd45;
	st.global.f32 	[%rd48], %f89;
$L__BB1_24:
	add.s32 	%r89, %r85, 4;
	add.s32 	%r84, %r84, %r24;
	add.s32 	%r83, %r83, %r24;
	add.s32 	%r82, %r82, %r24;
	add.s32 	%r81, %r81, %r24;
	add.s32 	%r80, %r80, 4;
	setp.ne.s32 	%p44, %r80, 0;
	add.s32 	%r85, %r36, 1;
	@%p44 bra 	$L__BB1_16;
$L__BB1_25:
	setp.eq.s32 	%p45, %r22, 0;
	@%p45 bra 	$L__BB1_30;
	mad.lo.s32 	%r88, %r89, %r54, %r1;
	neg.s32 	%r87, %r22;
$L__BB1_27:
	.pragma "nounroll";
	mul.wide.u32 	%rd49, %r88, 4;
	add.s64 	%rd50, %rd2, %rd49;
	ld.global.nc.f32 	%f90, [%rd50];
	mul.f32 	%f91, %f1, %f90;
	fma.rn.f32 	%f109, %f2, %f109, %f91;
	and.b16  	%rs43, %rs52, 255;
	setp.eq.s16 	%p46, %rs43, 0;
	setp.ge.s32 	%p47, %r89, %r17;
	selp.u16 	%rs44, 1, 0, %p47;
	selp.f32 	%f92, %f109, %f108, %p47;
	selp.f32 	%f93, %f92, %f108, %p46;
	selp.b16 	%rs52, %rs44, %rs52, %p46;
	and.b16  	%rs45, %rs52, 255;
	setp.eq.s16 	%p48, %rs45, 0;
	mul.f32 	%f94, %f2, %f93;
	fma.rn.f32 	%f95, %f1, %f109, %f94;
	selp.f32 	%f108, %f93, %f95, %p48;
	and.b16  	%rs46, %rs51, 255;
	setp.eq.s16 	%p49, %rs46, 0;
	setp.ge.s32 	%p50, %r89, %r18;
	selp.u16 	%rs47, 1, 0, %p50;
	selp.f32 	%f96, %f108, %f107, %p50;
	selp.f32 	%f97, %f96, %f107, %p49;
	selp.b16 	%rs51, %rs47, %rs51, %p49;
	and.b16  	%rs48, %rs51, 255;
	setp.eq.s16 	%p51, %rs48, 0;
	mul.f32 	%f98, %f2, %f97;
	fma.rn.f32 	%f99, %f1, %f108, %f98;
	selp.f32 	%f107, %f97, %f99, %p51;
	setp.lt.s32 	%p52, %r89, %r19;
	@%p52 bra 	$L__BB1_29;
	mul.f32 	%f100, %f109, 0f40400000;
	mul.f32 	%f101, %f108, 0f40400000;
	sub.f32 	%f102, %f100, %f101;
	add.f32 	%f103, %f102, %f107;
	add.s64 	%rd52, %rd1, %rd49;
	st.global.f32 	[%rd52], %f103;
$L__BB1_29:
	add.s32 	%r89, %r89, 1;
	add.s32 	%r88, %r88, %r54;
	add.s32 	%r87, %r87, 1;
	setp.ne.s32 	%p53, %r87, 0;
	@%p53 bra 	$L__BB1_27;
$L__BB1_30:
	ret;

}


// ===== COMPILED SASS (sm_100) =====

	.target	sm_100

	.elftype	@"ET_EXEC"


//--------------------- .note.nv.tkinfo           --------------------------
	.section	.note.nv.tkinfo,"",@"SHT_NOTE"
	.sectionflags	@"SHF_NOTE_NV_TKINFO"
	.tkinfo
        /*0018*/ 	.word	0x00000002
        /*0030*/ 	.string	""
        /*0030*/ 	.string	"ptxas"
        /*0030*/ 	.string	"Cuda compilation tools, release 13.0, V13.0.88"
        /*0030*/ 	.string	"Build cuda_13.0.r13.0/compiler.36424714_0"
        /*0030*/ 	.string	"-arch sm_100 -m 64 "



//--------------------- .note.nv.cuinfo           --------------------------
	.section	.note.nv.cuinfo,"",@"SHT_NOTE"
	.sectionflags	@"SHF_NOTE_NV_CUINFO"
        /*0018*/ 	.short	0x0002
        /*001a*/ 	.short	0x0064
        /*001c*/ 	.short	0x0082
	.zero		2


//--------------------- .nv.info                  --------------------------
	.section	.nv.info,"",@"SHT_CUDA_INFO"
	.align	4


	//----- nvinfo : EIATTR_REGCOUNT
	.align		4
        /*0000*/ 	.byte	0x04, 0x2f
        /*0002*/ 	.short	(.L_1 - .L_0)
	.align		4
.L_0:
        /*0004*/ 	.word	index@(tema_batch_f32)
        /*0008*/ 	.word	0x00000020


	//----- nvinfo : EIATTR_FRAME_SIZE
	.align		4
.L_1:
        /*000c*/ 	.byte	0x04, 0x11
        /*000e*/ 	.short	(.L_3 - .L_2)
	.align		4
.L_2:
        /*0010*/ 	.word	index@($__internal_1_$__cuda_sm3x_div_rn_noftz_f32_slowpath)
        /*0014*/ 	.word	0x00000000


	//----- nvinfo : EIATTR_FRAME_SIZE
	.align		4
.L_3:
        /*0018*/ 	.byte	0x04, 0x11
        /*001a*/ 	.short	(.L_5 - .L_4)
	.align		4
.L_4:
        /*001c*/ 	.word	index@(tema_batch_f32)
        /*0020*/ 	.word	0x00000000


	//----- nvinfo : EIATTR_REGCOUNT
	.align		4
.L_5:
        /*0024*/ 	.byte	0x04, 0x2f
        /*0026*/ 	.short	(.L_7 - .L_6)
	.align		4
.L_6:
        /*0028*/ 	.word	index@(tema_multi_series_one_param_f32)
        /*002c*/ 	.word	0x00000020


	//----- nvinfo : EIATTR_FRAME_SIZE
	.align		4
.L_7:
        /*0030*/ 	.byte	0x04, 0x11
        /*0032*/ 	.short	(.L_9 - .L_8)
	.align		4
.L_8:
        /*0034*/ 	.word	index@($__internal_0_$__cuda_sm3x_div_rn_noftz_f32_slowpath)
        /*0038*/ 	.word	0x00000000


	//----- nvinfo : EIATTR_FRAME_SIZE
	.align		4
.L_9:
        /*003c*/ 	.byte	0x04, 0x11
        /*003e*/ 	.short	(.L_11 - .L_10)
	.align		4
.L_10:
        /*0040*/ 	.word	index@(tema_multi_series_one_param_f32)
        /*0044*/ 	.word	0x00000000


	//----- nvinfo : EIATTR_MIN_STACK_SIZE
	.align		4
.L_11:
        /*0048*/ 	.byte	0x04, 0x12
        /*004a*/ 	.short	(.L_13 - .L_12)
	.align		4
.L_12:
        /*004c*/ 	.word	index@(tema_multi_series_one_param_f32)
        /*0050*/ 	.word	0x00000000


	//----- nvinfo : EIATTR_MIN_STACK_SIZE
	.align		4
.L_13:
        /*0054*/ 	.byte	0x04, 0x12
        /*0056*/ 	.short	(.L_15 - .L_14)
	.align		4
.L_14:
        /*0058*/ 	.word	index@(tema_batch_f32)
        /*005c*/ 	.word	0x00000000
.L_15:


//--------------------- .nv.compat                --------------------------
	.section	.nv.compat,"",@"SHT_CUDA_COMPAT_INFO"
	.align	4
        /*0000*/ 	.byte	0x02, 0x09, 0x00, 0x00, 0x02, 0x02, 0x01, 0x00, 0x02, 0x05, 0x05, 0x00, 0x03, 0x07, 0x01, 0x01
        /*0010*/ 	.byte	0x02, 0x03, 0x00, 0x00, 0x02, 0x06, 0x01, 0x00, 0x04, 0x0b, 0x08, 0x00, 0x01, 0x00, 0x00, 0x00
        /*0020*/ 	.byte	0x00, 0x00, 0x00, 0x00


//--------------------- .nv.info.tema_multi_series_one_param_f32 --------------------------
	.section	.nv.info.tema_multi_series_one_param_f32,"",@"SHT_CUDA_INFO"
	.sectionflags	@""
	.align	4


	//----- nvinfo : EIATTR_CUDA_API_VERSION
	.align		4
        /*0000*/ 	.byte	0x04, 0x37
        /*0002*/ 	.short	(.L_17 - .L_16)
.L_16:
        /*0004*/ 	.word	0x00000082


	//----- nvinfo : EIATTR_KPARAM_INFO
	.align		4
.L_17:
        /*0008*/ 	.byte	0x04, 0x17
        /*000a*/ 	.short	(.L_19 - .L_18)
.L_18:
        /*000c*/ 	.word	0x00000000
        /*0010*/ 	.short	0x0005
        /*0012*/ 	.short	0x0020
        /*0014*/ 	.byte	0x00, 0xf5, 0x21, 0x00


	//----- nvinfo : EIATTR_KPARAM_INFO
	.align		4
.L_19:
        /*0018*/ 	.byte	0x04, 0x17
        /*001a*/ 	.short	(.L_21 - .L_20)
.L_20:
        /*001c*/ 	.word	0x00000000
        /*0020*/ 	.short	0x0004
        /*0022*/ 	.short	0x0018
        /*0024*/ 	.byte	0x00, 0xf5, 0x21, 0x00


	//----- nvinfo : EIATTR_KPARAM_INFO
	.align		4
.L_21:
        /*0028*/ 	.byte	0x04, 0x17
        /*002a*/ 	.short	(.L_23 - .L_22)
.L_22:
        /*002c*/ 	.word	0x00000000
        /*0030*/ 	.short	0x0003
        /*0032*/ 	.short	0x0010
        /*0034*/ 	.byte	0x00, 0xf0, 0x11, 0x00


	//----- nvinfo : EIATTR_KPARAM_INFO
	.align		4
.L_23:
        /*0038*/ 	.byte	0x04, 0x17
        /*003a*/ 	.short	(.L_25 - .L_24)
.L_24:
        /*003c*/ 	.word	0x00000000
        /*0040*/ 	.short	0x0002
        /*0042*/ 	.short	0x000c
        /*0044*/ 	.byte	0x00, 0xf0, 0x11, 0x00


	//----- nvinfo : EIATTR_KPARAM_INFO
	.align		4
.L_25:
        /*0048*/ 	.byte	0x04, 0x17
        /*004a*/ 	.short	(.L_27 - .L_26)
.L_26:
        /*004c*/ 	.word	0x00000000
        /*0050*/ 	.short	0x0001
        /*0052*/ 	.short	0x0008
        /*0054*/ 	.byte	0x00, 0xf0, 0x11, 0x00


	//----- nvinfo : EIATTR_KPARAM_INFO
	.align		4
.L_27:
        /*0058*/ 	.byte	0x04, 0x17
        /*005a*/ 	.short	(.L_29 - .L_28)
.L_28:
        /*005c*/ 	.word	0x00000000
        /*0060*/ 	.short	0x0000
        /*0062*/ 	.short	0x0000
        /*0064*/ 	.byte	0x00, 0xf5, 0x21, 0x00


	//----- nvinfo : EIATTR_SPARSE_MMA_MASK
	.align		4
.L_29:
        /*0068*/ 	.byte	0x03, 0x50
        /*006a*/ 	.short	0x0000


	//----- nvinfo : EIATTR_MAXREG_COUNT
	.align		4
        /*006c*/ 	.byte	0x03, 0x1b
        /*006e*/ 	.short	0x00ff


	//----- nvinfo : EIATTR_MERCURY_ISA_VERSION
	.align		4
        /*0070*/ 	.byte	0x03, 0x5f
        /*0072*/ 	.short	0x0101


	//----- nvinfo : EIATTR_VRC_CTA_INIT_COUNT
	.align		4
        /*0074*/ 	.byte	0x02, 0x4a
	.zero		1
	.zero		1


	//----- nvinfo : EIATTR_EXIT_INSTR_OFFSETS
	.align		4
        /*0078*/ 	.byte	0x04, 0x1c
        /*007a*/ 	.short	(.L_31 - .L_30)


	//   ....[0]....
.L_30:
        /*007c*/ 	.word	0x00000060


	//   ....[1]....
        /*0080*/ 	.word	0x000000b0


	//   ....[2]....
        /*0084*/ 	.word	0x00000540


	//   ....[3]....
        /*0088*/ 	.word	0x00000fa0


	//   ....[4]....
        /*008c*/ 	.word	0x00001210


	//----- nvinfo : EIATTR_CRS_STACK_SIZE
	.align		4
.L_31:
        /*0090*/ 	.byte	0x04, 0x1e
        /*0092*/ 	.short	(.L_33 - .L_32)
.L_32:
        /*0094*/ 	.word	0x00000000


	//----- nvinfo : EIATTR_CBANK_PARAM_SIZE
	.align		4
.L_33:
        /*0098*/ 	.byte	0x03, 0x19
        /*009a*/ 	.short	0x0028


	//----- nvinfo : EIATTR_PARAM_CBANK
	.align		4
        /*009c*/ 	.byte	0x04, 0x0a
        /*009e*/ 	.short	(.L_35 - .L_34)
	.align		4
.L_34:
        /*00a0*/ 	.word	index@(.nv.constant0.tema_multi_series_one_param_f32)
        /*00a4*/ 	.short	0x0380
        /*00a6*/ 	.short	0x0028


	//----- nvinfo : EIATTR_SW_WAR
	.align		4
.L_35:
        /*00a8*/ 	.byte	0x04, 0x36
        /*00aa*/ 	.short	(.L_37 - .L_36)
.L_36:
        /*00ac*/ 	.word	0x00000008
.L_37:


//--------------------- .nv.info.tema_batch_f32   --------------------------
	.section	.nv.info.tema_batch_f32,"",@"SHT_CUDA_INFO"
	.sectionflags	@""
	.align	4


	//----- nvinfo : EIATTR_CUDA_API_VERSION
	.align		4
        /*0000*/ 	.byte	0x04, 0x37
        /*0002*/ 	.short	(.L_39 - .L_38)
.L_38:
        /*0004*/ 	.word	0x00000082


	//----- nvinfo : EIATTR_KPARAM_INFO
	.align		4
.L_39:
        /*0008*/ 	.byte	0x04, 0x17
        /*000a*/ 	.short	(.L_41 - .L_40)
.L_40:
        /*000c*/ 	.word	0x00000000
        /*0010*/ 	.short	0x0005
        /*0012*/ 	.short	0x0020
        /*0014*/ 	.byte	0x00, 0xf5, 0x21, 0x00


	//----- nvinfo : EIATTR_KPARAM_INFO
	.align		4
.L_41:
        /*0018*/ 	.byte	0x04, 0x17
        /*001a*/ 	.short	(.L_43 - .L_42)
.L_42:
        /*001c*/ 	.word	0x00000000
        /*0020*/ 	.short	0x0004
        /*0022*/ 	.short	0x0018
        /*0024*/ 	.byte	0x00, 0xf0, 0x11, 0x00


	//----- nvinfo : EIATTR_KPARAM_INFO
	.align		4
.L_43:
        /*0028*/ 	.byte	0x04, 0x17
        /*002a*/ 	.short	(.L_45 - .L_44)
.L_44:
        /*002c*/ 	.word	0x00000000
        /*0030*/ 	.short	0x0003
        /*0032*/ 	.short	0x0014
        /*0034*/ 	.byte	0x00, 0xf0, 0x11, 0x00


	//----- nvinfo : EIATTR_KPARAM_INFO
	.align		4
.L_45:
        /*0038*/ 	.byte	0x04, 0x17
        /*003a*/ 	.short	(.L_47 - .L_46)
.L_46:
        /*003c*/ 	.word	0x00000000
        /*0040*/ 	.short	0x0002
        /*0042*/ 	.short	0x0010
        /*0044*/ 	.byte	0x00, 0xf0, 0x11, 0x00


	//----- nvinfo : EIATTR_KPARAM_INFO
	.align		4
.L_47:
        /*0048*/ 	.byte	0x04, 0x17
        /*004a*/ 	.short	(.L_49 - .L_48)
.L_48:
        /*004c*/ 	.word	0x00000000
        /*0050*/ 	.short	0x0001
        /*0052*/ 	.short	0x0008
        /*0054*/ 	.byte	0x00, 0xf5, 0x21, 0x00


	//----- nvinfo : EIATTR_KPARAM_INFO
	.align		4
.L_49:
        /*0058*/ 	.byte	0x04, 0x17
        /*005a*/ 	.short	(.L_51 - .L_50)
.L_50:
        /*005c*/ 	.word	0x00000000
        /*0060*/ 	.short	0x0000
        /*0062*/ 	.short	0x0000
        /*0064*/ 	.byte	0x00, 0xf5, 0x21, 0x00


	//----- nvinfo : EIATTR_SPARSE_MMA_MASK
	.align		4
.L_51:
        /*0068*/ 	.byte	0x03, 0x50
        /*006a*/ 	.short	0x0000


	//----- nvinfo : EIATTR_MAXREG_COUNT
	.align		4
        /*006c*/ 	.byte	0x03, 0x1b
        /*006e*/ 	.short	0x00ff


	//----- nvinfo : EIATTR_MERCURY_ISA_VERSION
	.align		4
        /*0070*/ 	.byte	0x03, 0x5f
        /*0072*/ 	.short	0x0101


	//----- nvinfo : EIATTR_VRC_CTA_INIT_COUNT
	.align		4
        /*0074*/ 	.byte	0x02, 0x4a
	.zero		1
	.zero		1


	//----- nvinfo : EIATTR_EXIT_INSTR_OFFSETS
	.align		4
        /*0078*/ 	.byte	0x04, 0x1c
        /*007a*/ 	.short	(.L_53 - .L_52)


	//   ....[0]....
.L_52:
        /*007c*/ 	.word	0x00000080


	//   ....[1]....
        /*0080*/ 	.word	0x00000100


	//   ....[2]....
        /*0084*/ 	.word	0x00000590


	//   ....[3]....
        /*0088*/ 	.word	0x00000f50


	//   ....[4]....
        /*008c*/ 	.word	0x000013c0


	//   ....[5]....
        /*0090*/ 	.word	0x000014a0


	//   ....[6]....
        /*0094*/ 	.word	0x00001580


	//----- nvinfo : EIATTR_CRS_STACK_SIZE
	.align		4
.L_53:
        /*0098*/ 	.byte	0x04, 0x1e
        /*009a*/ 	.short	(.L_55 - .L_54)
.L_54:
        /*009c*/ 	.word	0x00000000


	//----- nvinfo : EIATTR_CBANK_PARAM_SIZE
	.align		4
.L_55:
        /*00a0*/ 	.byte	0x03, 0x19
        /*00a2*/ 	.short	0x0028


	//----- nvinfo : EIATTR_PARAM_CBANK
	.align		4
        /*00a4*/ 	.byte	0x04, 0x0a
        /*00a6*/ 	.short	(.L_57 - .L_56)
	.align		4
.L_56:
        /*00a8*/ 	.word	index@(.nv.constant0.tema_batch_f32)
        /*00ac*/ 	.short	0x0380
        /*00ae*/ 	.short	0x0028


	//----- nvinfo : EIATTR_SW_WAR
	.align		4
.L_57:
        /*00b0*/ 	.byte	0x04, 0x36
        /*00b2*/ 	.short	(.L_59 - .L_58)
.L_58:
        /*00b4*/ 	.word	0x00000008
.L_59:


//--------------------- .nv.callgraph             --------------------------
	.section	.nv.callgraph,"",@"SHT_CUDA_CALLGRAPH"
	.align	4
	.sectionentsize	8
	.align		4
        /*0000*/ 	.word	0x00000000
	.align		4
        /*0004*/ 	.word	0xffffffff
	.align		4
        /*0008*/ 	.word	0x00000000
	.align		4
        /*000c*/ 	.word	0xfffffffe
	.align		4
        /*0010*/ 	.word	0x00000000
	.align		4
        /*0014*/ 	.word	0xfffffffd
	.align		4
        /*0018*/ 	.word	0x00000000
	.align		4
        /*001c*/ 	.word	0xfffffffc


//--------------------- .text.tema_multi_series_one_param_f32 --------------------------
	.section	.text.tema_multi_series_one_param_f32,"ax",@progbits
	.align	128
        .global         tema_multi_series_one_param_f32
        .type           tema_multi_series_one_param_f32,@function
        .size           tema_multi_series_one_param_f32,(.L_x_37 - tema_multi_series_one_param_f32)
        .other          tema_multi_series_one_param_f32,@"STO_CUDA_ENTRY STV_DEFAULT"
tema_multi_series_one_param_f32:
.text.tema_multi_series_one_param_f32:
[----:B------:R-:W-:Y:S01]  /*0000*/  LDC R1, c[0x0][0x37c] ;  /* 0x0000df00ff017b82 */ /* 0x000fe20000000800 */
[----:B------:R-:W0:Y:S07]  /*0010*/  S2R R0, SR_CTAID.X ;  /* 0x0000000000007919 */ /* 0x000e2e0000002500 */
[----:B------:R-:W0:Y:S01]  /*0020*/  LDC R3, c[0x0][0x38c] ;  /* 0x0000e300ff037b82 */ /* 0x000e220000000800 */
[----:B------:R-:W1:Y:S01]  /*0030*/  S2R R2, SR_TID.X ;  /* 0x0000000000027919 */ /* 0x000e620000002100 */
[----:B0-----:R-:W-:-:S04]  /*0040*/  ISETP.GE.AND P0, PT, R0, R3, PT ;  /* 0x000000030000720c */ /* 0x001fc80003f06270 */
[----:B-1----:R-:W-:-:S13]  /*0050*/  ISETP.NE.OR P0, PT, R2, RZ, P0 ;  /* 0x000000ff0200720c */ /* 0x002fda0000705670 */
[----:B------:R-:W-:Y:S05]  /*0060*/  @P0 EXIT ;  /* 0x000000000000094d */ /* 0x000fea0003800000 */
[----:B------:R-:W0:Y:S01]  /*0070*/  LDC R2, c[0x0][0x390] ;  /* 0x0000e400ff027b82 */ /* 0x000e220000000800 */
[----:B------:R-:W0:Y:S02]  /*0080*/  LDCU UR4, c[0x0][0x388] ;  /* 0x00007100ff0477ac */ /* 0x000e240008000800 */
[----:B0-----:R-:W-:-:S04]  /*0090*/  VIMNMX R4, PT, PT, R2, UR4, PT ;  /* 0x0000000402047c48 */ /* 0x001fc8000bfe0100 */
[----:B------:R-:W-:-:S13]  /*00a0*/  ISETP.GE.AND P0, PT, R4, 0x1, PT ;  /* 0x000000010400780c */ /* 0x000fda0003f06270 */
[----:B------:R-:W-:Y:S05]  /*00b0*/  @!P0 EXIT ;  /* 0x000000000000894d */ /* 0x000fea0003800000 */
[C---:B------:R-:W-:Y:S01]  /*00c0*/  VIADD R4, R2.reuse, 0xffffffff ;  /* 0xffffffff02047836 */ /* 0x040fe20000000000 */
[----:B------:R-:W-:Y:S01]  /*00d0*/  LOP3.LUT R26, R2, 0x7, RZ, 0xc0, !PT ;  /* 0x00000007021a7812 */ /* 0x000fe200078ec0ff */
[----:B------:R-:W0:Y:S03]  /*00e0*/  LDCU.64 UR6, c[0x0][0x358] ;  /* 0x00006b00ff0677ac */ /* 0x000e260008000a00 */
[----:B------:R-:W-:Y:S01]  /*00f0*/  ISETP.GE.U32.AND P0, PT, R4, 0x7, PT ;  /* 0x000000070400780c */ /* 0x000fe20003f06070 */
[----:B------:R-:W-:Y:S01]  /*0100*/  IMAD.MOV.U32 R4, RZ, RZ, RZ ;  /* 0x000000ffff047224 */ /* 0x000fe200078e00ff */
[----:B------:R-:W-:-:S11]  /*0110*/  ISETP.NE.AND P1, PT, R26, RZ, PT ;  /* 0x000000ff1a00720c */ /* 0x000fd60003f25270 */
[----:B------:R-:W-:Y:S05]  /*0120*/  @!P0 BRA `(.L_x_0) ;  /* 0x0000000000648947 */ /* 0x000fea0003800000 */
[----:B------:R-:W1:Y:S01]  /*0130*/  LDC.64 R6, c[0x0][0x3a0] ;  /* 0x0000e800ff067b82 */ /* 0x000e620000000a00 */
[----:B------:R-:W-:Y:S01]  /*0140*/  LOP3.LUT R4, R2, 0x7ffffff8, RZ, 0xc0, !PT ;  /* 0x7ffffff802047812 */ /* 0x000fe200078ec0ff */
[----:B------:R-:W-:-:S03]  /*0150*/  IMAD.MOV.U32 R24, RZ, RZ, R0 ;  /* 0x000000ffff187224 */ /* 0x000fc600078e0000 */
[----:B------:R-:W-:-:S07]  /*0160*/  IADD3 R5, PT, PT, -R4, RZ, RZ ;  /* 0x000000ff04057210 */ /* 0x000fce0007ffe1ff */
.L_x_1:
[----:B-12---:R-:W-:-:S04]  /*0170*/  IMAD.WIDE R16, R24, 0x4, R6 ;  /* 0x0000000418107825 */ /* 0x006fc800078e0206 */
[----:B------:R-:W-:Y:S02]  /*0180*/  IMAD.MOV.U32 R25, RZ, RZ, 0x7fc00000 ;  /* 0x7fc00000ff197424 */ /* 0x000fe400078e00ff */
[----:B------:R-:W-:-:S03]  /*0190*/  IMAD.WIDE R20, R3, 0x4, R16 ;  /* 0x0000000403147825 */ /* 0x000fc600078e0210 */
[----:B0-----:R2:W-:Y:S01]  /*01a0*/  STG.E desc[UR6][R16.64], R25 ;  /* 0x0000001910007986 */ /* 0x0015e2000c101906 */
[----:B------:R-:W-:Y:S02]  /*01b0*/  VIADD R5, R5, 0x8 ;  /* 0x0000000805057836 */ /* 0x000fe40000000000 */
[----:B------:R-:W-:Y:S01]  /*01c0*/  IMAD.WIDE R18, R3, 0x4, R20 ;  /* 0x0000000403127825 */ /* 0x000fe200078e0214 */
[----:B------:R2:W-:Y:S02]  /*01d0*/  STG.E desc[UR6][R20.64], R25 ;  /* 0x0000001914007986 */ /* 0x0005e4000c101906 */
[----:B------:R-:W-:Y:S01]  /*01e0*/  ISETP.NE.AND P0, PT, R5, RZ, PT ;  /* 0x000000ff0500720c */ /* 0x000fe20003f05270 */
[C---:B------:R-:W-:Y:S01]  /*01f0*/  IMAD R24, R3.reuse, 0x8, R24 ;  /* 0x0000000803187824 */ /* 0x040fe200078e0218 */
[----:B------:R2:W-:Y:S01]  /*0200*/  STG.E desc[UR6][R18.64], R25 ;  /* 0x0000001912007986 */ /* 0x0005e2000c101906 */
[----:B------:R-:W-:-:S05]  /*0210*/  IMAD.WIDE R8, R3, 0x4, R18 ;  /* 0x0000000403087825 */ /* 0x000fca00078e0212 */
        /* <DEDUP_REMOVED lines=9> */
[----:B------:R-:W-:Y:S05]  /*02b0*/  @P0 BRA `(.L_x_1) ;  /* 0xfffffffc00ac0947 */ /* 0x000fea000383ffff */
.L_x_0:
[----:B------:R-:W-:Y:S05]  /*02c0*/  @!P1 BRA `(.L_x_2) ;  /* 0x0000000000889947 */ /* 0x000fea0003800000 */
[----:B------:R-:W-:Y:S02]  /*02d0*/  ISETP.GE.U32.AND P0, PT, R26, 0x4, PT ;  /* 0x000000041a00780c */ /* 0x000fe40003f06070 */
[----:B--2---:R-:W-:-:S04]  /*02e0*/  LOP3.LUT R14, R2, 0x3, RZ, 0xc0, !PT ;  /* 0x00000003020e7812 */ /* 0x004fc800078ec0ff */
[----:B------:R-:W-:-:S07]  /*02f0*/  ISETP.NE.AND P1, PT, R14, RZ, PT ;  /* 0x000000ff0e00720c */ /* 0x000fce0003f25270 */
[----:B------:R-:W-:Y:S06]  /*0300*/  @!P0 BRA `(.L_x_3) ;  /* 0x0000000000308947 */ /* 0x000fec0003800000 */
[----:B------:R-:W1:Y:S01]  /*0310*/  LDC.64 R6, c[0x0][0x3a0] ;  /* 0x0000e800ff067b82 */ /* 0x000e620000000a00 */
[C---:B------:R-:W-:Y:S02]  /*0320*/  IMAD R5, R4.reuse, R3, R0 ;  /* 0x0000000304057224 */ /* 0x040fe400078e0200 */
[----:B------:R-:W-:Y:S02]  /*0330*/  VIADD R4, R4, 0x4 ;  /* 0x0000000404047836 */ /* 0x000fe40000000000 */
[----:B-1----:R-:W-:Y:S01]  /*0340*/  IMAD.WIDE R6, R5, 0x4, R6 ;  /* 0x0000000405067825 */ /* 0x002fe200078e0206 */
[----:B------:R-:W-:-:S03]  /*0350*/  MOV R5, 0x7fc00000 ;  /* 0x7fc0000000057802 */ /* 0x000fc60000000f00 */
[C---:B------:R-:W-:Y:S02]  /*0360*/  IMAD.WIDE R8, R3.reuse, 0x4, R6 ;  /* 0x0000000403087825 */ /* 0x040fe400078e0206 */
[----:B0-----:R1:W-:Y:S04]  /*0370*/  STG.E desc[UR6][R6.64], R5 ;  /* 0x0000000506007986 */ /* 0x0013e8000c101906 */
[----:B------:R1:W-:Y:S01]  /*0380*/  STG.E desc[UR6][R8.64], R5 ;  /* 0x0000000508007986 */ /* 0x0003e2000c101906 */
[----:B------:R-:W-:-:S05]  /*0390*/  IMAD.WIDE R10, R3, 0x4, R8 ;  /* 0x00000004030a7825 */ /* 0x000fca00078e0208 */
[----:B------:R1:W-:Y:S01]  /*03a0*/  STG.E desc[UR6][R10.64], R5 ;  /* 0x000000050a007986 */ /* 0x0003e2000c101906 */
[----:B------:R-:W-:-:S05]  /*03b0*/  IMAD.WIDE R12, R3, 0x4, R10 ;  /* 0x00000004030c7825 */ /* 0x000fca00078e020a */
[----:B------:R1:W-:Y:S02]  /*03c0*/  STG.E desc[UR6][R12.64], R5 ;  /* 0x000000050c007986 */ /* 0x0003e4000c101906 */
.L_x_3:
[----:B------:R-:W-:Y:S05]  /*03d0*/  @!P1 BRA `(.L_x_2) ;  /* 0x0000000000449947 */ /* 0x000fea0003800000 */
[----:B-1----:R-:W-:Y:S02]  /*03e0*/  LOP3.LUT R5, R2, 0x1, RZ, 0xc0, !PT ;  /* 0x0000000102057812 */ /* 0x002fe400078ec0ff */
[----:B------:R-:W-:Y:S02]  /*03f0*/  ISETP.NE.AND P0, PT, R14, 0x1, PT ;  /* 0x000000010e00780c */ /* 0x000fe40003f05270 */
[----:B------:R-:W-:-:S13]  /*0400*/  ISETP.NE.U32.AND P1, PT, R5, 0x1, PT ;  /* 0x000000010500780c */ /* 0x000fda0003f25070 */
[----:B------:R-:W1:Y:S01]  /*0410*/  @!P1 LDC.64 R10, c[0x0][0x3a0] ;  /* 0x0000e800ff0a9b82 */ /* 0x000e620000000a00 */
[----:B------:R-:W-:Y:S05]  /*0420*/  @!P0 BRA `(.L_x_4) ;  /* 0x0000000000208947 */ /* 0x000fea0003800000 */
[----:B------:R-:W2:Y:S01]  /*0430*/  LDC.64 R6, c[0x0][0x3a0] ;  /* 0x0000e800ff067b82 */ /* 0x000ea20000000a00 */
[C---:B------:R-:W-:Y:S02]  /*0440*/  IMAD R5, R4.reuse, R3, R0 ;  /* 0x0000000304057224 */ /* 0x040fe400078e0200 */
[----:B------:R-:W-:Y:S02]  /*0450*/  VIADD R4, R4, 0x2 ;  /* 0x0000000204047836 */ /* 0x000fe40000000000 */
[----:B--2---:R-:W-:-:S04]  /*0460*/  IMAD.WIDE R6, R5, 0x4, R6 ;  /* 0x0000000405067825 */ /* 0x004fc800078e0206 */
[----:B------:R-:W-:Y:S02]  /*0470*/  IMAD.MOV.U32 R5, RZ, RZ, 0x7fc00000 ;  /* 0x7fc00000ff057424 */ /* 0x000fe400078e00ff */
[----:B------:R-:W-:-:S03]  /*0480*/  IMAD.WIDE R8, R3, 0x4, R6 ;  /* 0x0000000403087825 */ /* 0x000fc600078e0206 */
[----:B0-----:R2:W-:Y:S04]  /*0490*/  STG.E desc[UR6][R6.64], R5 ;  /* 0x0000000506007986 */ /* 0x0015e8000c101906 */
[----:B------:R2:W-:Y:S02]  /*04a0*/  STG.E desc[UR6][R8.64], R5 ;  /* 0x0000000508007986 */ /* 0x0005e4000c101906 */
.L_x_4:
[----:B--2---:R-:W-:Y:S01]  /*04b0*/  @!P1 IMAD R5, R4, R3, R0 ;  /* 0x0000000304059224 */ /* 0x004fe200078e0200 */
[----:B------:R-:W-:-:S03]  /*04c0*/  @!P1 MOV R3, 0x7fc00000 ;  /* 0x7fc0000000039802 */ /* 0x000fc60000000f00 */
[----:B-1----:R-:W-:-:S05]  /*04d0*/  @!P1 IMAD.WIDE R4, R5, 0x4, R10 ;  /* 0x0000000405049825 */ /* 0x002fca00078e020a */
[----:B0-----:R3:W-:Y:S02]  /*04e0*/  @!P1 STG.E desc[UR6][R4.64], R3 ;  /* 0x0000000304009986 */ /* 0x0017e4000c101906 */
.L_x_2:
[----:B-1-3--:R-:W1:Y:S02]  /*04f0*/  LDC.64 R4, c[0x0][0x398] ;  /* 0x0000e600ff047b82 */ /* 0x00ae640000000a00 */
[----:B-1----:R-:W-:-:S06]  /*0500*/  IMAD.WIDE.U32 R4, R0, 0x4, R4 ;  /* 0x0000000400047825 */ /* 0x002fcc00078e0004 */
[----:B0-----:R-:W3:Y:S02]  /*0510*/  LDG.E.CONSTANT R4, desc[UR6][R4.64] ;  /* 0x0000000604047981 */ /* 0x001ee4000c1e9900 */
[----:B---3--:R-:W-:-:S04]  /*0520*/  VIMNMX R27, PT, PT, RZ, R4, !PT ;  /* 0x00000004ff1b7248 */ /* 0x008fc80007fe0100 */
[----:B------:R-:W-:-:S13]  /*0530*/  ISETP.GE.U32.AND P0, PT, R27, R2, PT ;  /* 0x000000021b00720c */ /* 0x000fda0003f06070 */
[----:B------:R-:W-:Y:S05]  /*0540*/  @P0 EXIT ;  /* 0x000000000000094d */ /* 0x000fea0003800000 */
[----:B------:R-:W-:Y:S01]  /*0550*/  I2FP.F32.U32 R2, UR4 ;  /* 0x0000000400027c45 */ /* 0x000fe20008201000 */
[----:B------:R-:W-:Y:S02]  /*0560*/  UMOV UR4, 0x40000000 ;  /* 0x4000000000047882 */ /* 0x000fe40000000000 */
[----:B------:R-:W-:Y:S02]  /*0570*/  IMAD.U32 R6, RZ, RZ, UR4 ;  /* 0x00000004ff067e24 */ /* 0x000fe4000f8e00ff */
[----:B------:R-:W-:-:S04]  /*0580*/  FADD R3, R2, 1 ;  /* 0x3f80000002037421 */ /* 0x000fc80000000000 */
[----:B------:R-:W0:Y:S08]  /*0590*/  MUFU.RCP R2, R3 ;  /* 0x0000000300027308 */ /* 0x000e300000001000 */
[----:B------:R-:W1:Y:S01]  /*05a0*/  FCHK P0, R6, R3 ;  /* 0x0000000306007302 */ /* 0x000e620000000000 */
[----:B0-----:R-:W-:-:S04]  /*05b0*/  FFMA R5, -R3, R2, 1 ;  /* 0x3f80000003057423 */ /* 0x001fc80000000102 */
[----:B------:R-:W-:-:S04]  /*05c0*/  FFMA R2, R2, R5, R2 ;  /* 0x0000000502027223 */ /* 0x000fc80000000002 */
[----:B------:R-:W-:-:S04]  /*05d0*/  FFMA R4, R2, 2, RZ ;  /* 0x4000000002047823 */ /* 0x000fc800000000ff */
[----:B------:R-:W-:-:S04]  /*05e0*/  FFMA R5, -R3, R4, 2 ;  /* 0x4000000003057423 */ /* 0x000fc80000000104 */
[----:B------:R-:W-:Y:S01]  /*05f0*/  FFMA R2, R2, R5, R4 ;  /* 0x0000000502027223 */ /* 0x000fe20000000004 */
[----:B-1----:R-:W-:Y:S06]  /*0600*/  @!P0 BRA `(.L_x_5) ;  /* 0x00000000000c8947 */ /* 0x002fec0003800000 */
[----:B------:R-:W-:-:S07]  /*0610*/  MOV R4, 0x630 ;  /* 0x0000063000047802 */ /* 0x000fce0000000f00 */
[----:B--2---:R-:W-:Y:S05]  /*0620*/  CALL.REL.NOINC `($__internal_0_$__cuda_sm3x_div_rn_noftz_f32_slowpath) ;  /* 0x0000000800fc7944 */ /* 0x004fea0003c00000 */
[----:B------:R-:W-:-:S07]  /*0630*/  IMAD.MOV.U32 R2, RZ, RZ, R6 ;  /* 0x000000ffff027224 */ /* 0x000fce00078e0006 */
.L_x_5:
[----:B------:R-:W2:Y:S01]  /*0640*/  LDCU.64 UR4, c[0x0][0x388] ;  /* 0x00007100ff0477ac */ /* 0x000ea20008000a00 */
[----:B------:R-:W0:Y:S01]  /*0650*/  LDC.64 R4, c[0x0][0x380] ;  /* 0x0000e000ff047b82 */ /* 0x000e220000000a00 */
[----:B--2---:R-:W-:Y:S01]  /*0660*/  IMAD.U32 R11, RZ, RZ, UR5 ;  /* 0x00000005ff0b7e24 */ /* 0x004fe2000f8e00ff */
[----:B------:R-:W1:Y:S03]  /*0670*/  LDCU UR5, c[0x0][0x390] ;  /* 0x00007200ff0577ac */ /* 0x000e660008000800 */
[----:B------:R-:W-:Y:S01]  /*0680*/  IMAD R25, R27, R11, R0 ;  /* 0x0000000b1b197224 */ /* 0x000fe200078e0200 */
[----:B------:R-:W-:-:S03]  /*0690*/  UIADD3 UR4, UPT, UPT, UR4, -0x1, URZ ;  /* 0xffffffff04047890 */ /* 0x000fc6000fffe0ff */
[----:B0-----:R-:W-:Y:S01]  /*06a0*/  IMAD.WIDE.U32 R4, R25, 0x4, R4 ;  /* 0x0000000419047825 */ /* 0x001fe200078e0004 */
[----:B------:R-:W-:-:S03]  /*06b0*/  PRMT R7, RZ, 0x7610, R7 ;  /* 0x00007610ff077816 */ /* 0x000fc60000000007 */
[----:B------:R-:W-:Y:S01]  /*06c0*/  FADD R8, -R2, 1 ;  /* 0x3f80000002087421 */ /* 0x000fe20000000100 */
[----:B------:R0:W5:Y:S01]  /*06d0*/  LDG.E.CONSTANT R3, desc[UR6][R4.64] ;  /* 0x0000000604037981 */ /* 0x000162000c1e9900 */
[----:B------:R-:W-:Y:S01]  /*06e0*/  PRMT R20, RZ, 0x7610, R20 ;  /* 0x00007610ff147816 */ /* 0x000fe20000000014 */
[----:B------:R-:W-:Y:S01]  /*06f0*/  IMAD.MOV.U32 R13, RZ, RZ, RZ ;  /* 0x000000ffff0d7224 */ /* 0x000fe200078e00ff */
[C---:B-1----:R-:W-:Y:S02]  /*0700*/  IADD3 R6, PT, PT, R27.reuse, -UR5, RZ ;  /* 0x800000051b067c10 */ /* 0x042fe4000fffe0ff */
[C---:B------:R-:W-:Y:S02]  /*0710*/  IADD3 R22, PT, PT, -R27.reuse, UR5, RZ ;  /* 0x000000051b167c10 */ /* 0x040fe4000fffe1ff */
[----:B------:R-:W-:Y:S01]  /*0720*/  ISETP.GT.U32.AND P0, PT, R6, -0x4, PT ;  /* 0xfffffffc0600780c */ /* 0x000fe20003f04070 */
[----:B------:R-:W-:Y:S02]  /*0730*/  VIADD R6, R27, UR4 ;  /* 0x000000041b067c36 */ /* 0x000fe40008000000 */
[----:B0-----:R-:W-:Y:S01]  /*0740*/  HFMA2 R4, -RZ, RZ, 0, 0 ;  /* 0x00000000ff047431 */ /* 0x001fe200000001ff */
[----:B------:R-:W-:Y:S01]  /*0750*/  LOP3.LUT R10, R22, 0x3, RZ, 0xc0, !PT ;  /* 0x00000003160a7812 */ /* 0x000fe200078ec0ff */
[----:B------:R-:W-:-:S04]  /*0760*/  VIADD R9, R6, UR4 ;  /* 0x0000000406097c36 */ /* 0x000fc80008000000 */
[----:B------:R-:W-:-:S04]  /*0770*/  VIADD R12, R9, UR4 ;  /* 0x00000004090c7c36 */ /* 0x000fc80008000000 */
[----:B------:R-:W-:Y:S05]  /*0780*/  @P0 BRA `(.L_x_6) ;  /* 0x0000000800000947 */ /* 0x000fea0003800000 */
[C---:B------:R-:W-:Y:S01]  /*0790*/  VIADD R5, R27.reuse, 0x2 ;  /* 0x000000021b057836 */ /* 0x040fe20000000000 */
[----:B------:R-:W-:Y:S01]  /*07a0*/  LOP3.LUT R22, R22, 0x7ffffffc, RZ, 0xc0, !PT ;  /* 0x7ffffffc16167812 */ /* 0x000fe200078ec0ff */
[----:B------:R-:W-:Y:S01]  /*07b0*/  VIADD R23, R27, 0x3 ;  /* 0x000000031b177836 */ /* 0x000fe20000000000 */
[----:B------:R-:W-:Y:S01]  /*07c0*/  PRMT R7, RZ, 0x7610, R7 ;  /* 0x00007610ff077816 */ /* 0x000fe20000000007 */
[-CC-:B------:R-:W-:Y:S01]  /*07d0*/  IMAD R5, R5, R11.reuse, R0.reuse ;  /* 0x0000000b05057224 */ /* 0x180fe200078e0200 */
[----:B------:R-:W-:Y:S01]  /*07e0*/  MOV R13, RZ ;  /* 0x000000ff000d7202 */ /* 0x000fe20000000f00 */
[-C--:B------:R-:W-:Y:S02]  /*07f0*/  IMAD R23, R23, R11.reuse, R0 ;  /* 0x0000000b17177224 */ /* 0x080fe400078e0200 */
[----:B------:R-:W-:Y:S02]  /*0800*/  IMAD R11, R27, R11, R11 ;  /* 0x0000000b1b0b7224 */ /* 0x000fe400078e020b */
[----:B------:R-:W-:-:S02]  /*0810*/  IMAD.MOV R22, RZ, RZ, -R22 ;  /* 0x000000ffff167224 */ /* 0x000fc400078e0a16 */
[----:B------:R-:W-:-:S07]  /*0820*/  IMAD.IADD R21, R11, 0x1, R0 ;  /* 0x000000010b157824 */ /* 0x000fce00078e0200 */
.L_x_7:
[----:B------:R-:W0:Y:S02]  /*0830*/  LDC.64 R14, c[0x0][0x380] ;  /* 0x0000e000ff0e7b82 */ /* 0x000e240000000a00 */
[----:B0-----:R-:W-:-:S06]  /*0840*/  IMAD.WIDE.U32 R16, R25, 0x4, R14 ;  /* 0x0000000419107825 */ /* 0x001fcc00078e000e */
[----:B------:R-:W2:Y:S01]  /*0850*/  LDG.E.CONSTANT R17, desc[UR6][R16.64] ;  /* 0x0000000610117981 */ /* 0x000ea2000c1e9900 */
[----:B------:R-:W-:Y:S02]  /*0860*/  LOP3.LUT P2, RZ, R20, 0xff, RZ, 0xc0, !PT ;  /* 0x000000ff14ff7812 */ /* 0x000fe4000784c0ff */
[C---:B------:R-:W-:Y:S02]  /*0870*/  ISETP.GE.AND P0, PT, R27.reuse, R6, PT ;  /* 0x000000061b00720c */ /* 0x040fe40003f06270 */
[----:B------:R-:W-:Y:S02]  /*0880*/  ISETP.GE.AND P1, PT, R27, R12, PT ;  /* 0x0000000c1b00720c */ /* 0x000fe40003f26270 */
[----:B------:R-:W-:-:S07]  /*0890*/  LOP3.LUT P3, RZ, R7, 0xff, RZ, 0xc0, !PT ;  /* 0x000000ff07ff7812 */ /* 0x000fce000786c0ff */
[----:B------:R-:W-:Y:S01]  /*08a0*/  @!P2 SEL R20, RZ, 0x1, !P0 ;  /* 0x00000001ff14a807 */ /* 0x000fe20004000000 */
[----:B--2---:R-:W-:-:S04]  /*08b0*/  FMUL R11, R17, R2 ;  /* 0x00000002110b7220 */ /* 0x004fc80000400000 */
[----:B-----5:R-:W-:-:S05]  /*08c0*/  FFMA R3, R8, R3, R11 ;  /* 0x0000000308037223 */ /* 0x020fca000000000b */
[----:B------:R-:W-:Y:S02]  /*08d0*/  @!P2 FSEL R4, R3, R4, P0 ;  /* 0x000000040304a208 */ /* 0x000fe40000000000 */
[----:B------:R-:W-:Y:S02]  /*08e0*/  LOP3.LUT P0, RZ, R20, 0xff, RZ, 0xc0, !PT ;  /* 0x000000ff14ff7812 */ /* 0x000fe4000780c0ff */
[----:B------:R-:W-:Y:S01]  /*08f0*/  ISETP.GE.U32.AND P2, PT, R27, R9, PT ;  /* 0x000000091b00720c */ /* 0x000fe20003f46070 */
[----:B------:R-:W-:-:S03]  /*0900*/  FMUL R16, R8, R4 ;  /* 0x0000000408107220 */ /* 0x000fc60000400000 */
[----:B------:R-:W-:Y:S01]  /*0910*/  @!P3 SEL R7, RZ, 0x1, !P2 ;  /* 0x00000001ff07b807 */ /* 0x000fe20005000000 */
[----:B------:R-:W-:Y:S02]  /*0920*/  FFMA R11, R3, R2, R16 ;  /* 0x00000002030b7223 */ /* 0x000fe40000000010 */
[----:B------:R-:W0:Y:S03]  /*0930*/  @P1 LDC.64 R16, c[0x0][0x3a0] ;  /* 0x0000e800ff101b82 */ /* 0x000e260000000a00 */
[----:B------:R-:W-:-:S04]  /*0940*/  FSEL R18, R4, R11, !P0 ;  /* 0x0000000b04127208 */ /* 0x000fc80004000000 */
[----:B------:R-:W-:Y:S02]  /*0950*/  @!P3 FSEL R13, R18, R13, P2 ;  /* 0x0000000d120db208 */ /* 0x000fe40001000000 */
[----:B------:R-:W-:-:S03]  /*0960*/  @P1 LOP3.LUT P2, RZ, R7, 0xff, RZ, 0xc0, !PT ;  /* 0x000000ff07ff1812 */ /* 0x000fc6000784c0ff */
[----:B------:R-:W-:-:S04]  /*0970*/  FMUL R19, R8, R13 ;  /* 0x0000000d08137220 */ /* 0x000fc80000400000 */
[C---:B------:R-:W-:Y:S01]  /*0980*/  FFMA R24, R18.reuse, R2, R19 ;  /* 0x0000000212187223 */ /* 0x040fe20000000013 */
[----:B------:R-:W-:-:S04]  /*0990*/  @P1 FMUL R18, R18, 3 ;  /* 0x4040000012121820 */ /* 0x000fc80000400000 */
[----:B------:R-:W-:Y:S01]  /*09a0*/  @P1 FSEL R19, R13, R24, !P2 ;  /* 0x000000180d131208 */ /* 0x000fe20005000000 */
[----:B------:R-:W-:-:S04]  /*09b0*/  @P1 FFMA R18, R3, 3, -R18 ;  /* 0x4040000003121823 */ /* 0x000fc80000000812 */
[----:B------:R-:W-:Y:S01]  /*09c0*/  @P1 FADD R29, R18, R19 ;  /* 0x00000013121d1221 */ /* 0x000fe20000000000 */
[----:B0-----:R-:W-:-:S04]  /*09d0*/  @P1 IMAD.WIDE.U32 R18, R25, 0x4, R16 ;  /* 0x0000000419121825 */ /* 0x001fc800078e0010 */
[----:B------:R-:W-:-:S04]  /*09e0*/  IMAD.WIDE.U32 R16, R21, 0x4, R14 ;  /* 0x0000000415107825 */ /* 0x000fc800078e000e */
[----:B------:R-:W-:Y:S01]  /*09f0*/  VIADD R28, R27, 0x1 ;  /* 0x000000011b1c7836 */ /* 0x000fe20000000000 */
[----:B------:R-:W-:Y:S01]  /*0a00*/  LOP3.LUT P3, RZ, R7, 0xff, RZ, 0xc0, !PT ;  /* 0x000000ff07ff7812 */ /* 0x000fe2000786c0ff */
[----:B------:R-:W2:Y:S03]  /*0a10*/  LDG.E.CONSTANT R17, desc[UR6][R16.64] ;  /* 0x0000000610117981 */ /* 0x000ea6000c1e9900 */
[C---:B------:R-:W-:Y:S01]  /*0a20*/  ISETP.GE.AND P2, PT, R28.reuse, R6, PT ;  /* 0x000000061c00720c */ /* 0x040fe20003f46270 */
[----:B------:R0:W-:Y:S03]  /*0a30*/  @P1 STG.E desc[UR6][R18.64], R29 ;  /* 0x0000001d12001986 */ /* 0x0001e6000c101906 */
[----:B------:R-:W-:Y:S02]  /*0a40*/  @!P0 SEL R20, RZ, 0x1, !P2 ;  /* 0x00000001ff148807 */ /* 0x000fe40005000000 */
[----:B------:R-:W-:Y:S01]  /*0a50*/  ISETP.GE.AND P1, PT, R28, R12, PT ;  /* 0x0000000c1c00720c */ /* 0x000fe20003f26270 */
[----:B--2---:R-:W-:-:S12]  /*0a60*/  FMUL R26, R17, R2 ;  /* 0x00000002111a7220 */ /* 0x004fd80000400000 */
[----:B------:R-:W1:Y:S01]  /*0a70*/  @P1 LDC.64 R16, c[0x0][0x3a0] ;  /* 0x0000e800ff101b82 */ /* 0x000e620000000a00 */
[----:B------:R-:W-:-:S05]  /*0a80*/  FFMA R3, R8, R3, R26 ;  /* 0x0000000308037223 */ /* 0x000fca000000001a */
[----:B------:R-:W-:-:S05]  /*0a90*/  @!P0 FSEL R11, R3, R4, P2 ;  /* 0x00000004030b8208 */ /* 0x000fca0001000000 */
[----:B------:R-:W-:Y:S01]  /*0aa0*/  FMUL R4, R8, R11 ;  /* 0x0000000b08047220 */ /* 0x000fe20000400000 */
[----:B------:R-:W-:-:S03]  /*0ab0*/  LOP3.LUT P0, RZ, R20, 0xff, RZ, 0xc0, !PT ;  /* 0x000000ff14ff7812 */ /* 0x000fc6000780c0ff */
[----:B------:R-:W-:Y:S01]  /*0ac0*/  FFMA R4, R3, R2, R4 ;  /* 0x0000000203047223 */ /* 0x000fe20000000004 */
[----:B------:R-:W-:-:S04]  /*0ad0*/  ISETP.GE.U32.AND P2, PT, R28, R9, PT ;  /* 0x000000091c00720c */ /* 0x000fc80003f46070 */
[----:B0-----:R-:W-:-:S04]  /*0ae0*/  FSEL R18, R11, R4, !P0 ;  /* 0x000000040b127208 */ /* 0x001fc80004000000 */
[----:B------:R-:W-:Y:S02]  /*0af0*/  @!P3 FSEL R24, R18, R13, P2 ;  /* 0x0000000d1218b208 */ /* 0x000fe40001000000 */
[----:B------:R-:W-:-:S03]  /*0b00*/  @!P3 SEL R7, RZ, 0x1, !P2 ;  /* 0x00000001ff07b807 */ /* 0x000fc60005000000 */
[----:B------:R-:W-:Y:S01]  /*0b10*/  FMUL R13, R8, R24 ;  /* 0x00000018080d7220 */ /* 0x000fe20000400000 */
[----:B------:R-:W-:-:S03]  /*0b20*/  @P1 LOP3.LUT P2, RZ, R7, 0xff, RZ, 0xc0, !PT ;  /* 0x000000ff07ff1812 */ /* 0x000fc6000784c0ff */
[C---:B------:R-:W-:Y:S01]  /*0b30*/  FFMA R13, R18.reuse, R2, R13 ;  /* 0x00000002120d7223 */ /* 0x040fe2000000000d */
[----:B------:R-:W-:-:S04]  /*0b40*/  @P1 FMUL R18, R18, 3 ;  /* 0x4040000012121820 */ /* 0x000fc80000400000 */
[----:B------:R-:W-:Y:S01]  /*0b50*/  @P1 FSEL R19, R24, R13, !P2 ;  /* 0x0000000d18131208 */ /* 0x000fe20005000000 */
[----:B------:R-:W-:-:S04]  /*0b60*/  @P1 FFMA R18, R3, 3, -R18 ;  /* 0x4040000003121823 */ /* 0x000fc80000000812 */
[----:B------:R-:W-:Y:S01]  /*0b70*/  @P1 FADD R28, R18, R19 ;  /* 0x00000013121c1221 */ /* 0x000fe20000000000 */
[----:B------:R-:W-:-:S06]  /*0b80*/  IMAD.WIDE.U32 R18, R5, 0x4, R14 ;  /* 0x0000000405127825 */ /* 0x000fcc00078e000e */
[----:B------:R-:W2:Y:S01]  /*0b90*/  LDG.E.CONSTANT R19, desc[UR6][R18.64] ;  /* 0x0000000612137981 */ /* 0x000ea2000c1e9900 */
[----:B------:R-:W-:-:S06]  /*0ba0*/  IMAD.WIDE.U32 R14, R23, 0x4, R14 ;  /* 0x00000004170e7825 */ /* 0x000fcc00078e000e */
[----:B------:R-:W3:Y:S01]  /*0bb0*/  LDG.E.CONSTANT R15, desc[UR6][R14.64] ;  /* 0x000000060e0f7981 */ /* 0x000ee2000c1e9900 */
[----:B-1----:R-:W-:Y:S01]  /*0bc0*/  @P1 IMAD.WIDE.U32 R16, R21, 0x4, R16 ;  /* 0x0000000415101825 */ /* 0x002fe200078e0010 */
[----:B------:R-:W-:-:S04]  /*0bd0*/  IADD3 R26, PT, PT, R27, 0x2, RZ ;  /* 0x000000021b1a7810 */ /* 0x000fc80007ffe0ff */
[----:B------:R0:W-:Y:S01]  /*0be0*/  @P1 STG.E desc[UR6][R16.64], R28 ;  /* 0x0000001c10001986 */ /* 0x0001e2000c101906 */
[----:B------:R-:W-:-:S04]  /*0bf0*/  ISETP.GE.AND P1, PT, R26, R6, PT ;  /* 0x000000061a00720c */ /* 0x000fc80003f26270 */
[----:B------:R-:W-:Y:S02]  /*0c00*/  @!P0 SEL R20, RZ, 0x1, !P1 ;  /* 0x00000001ff148807 */ /* 0x000fe40004800000 */
[----:B------:R-:W-:Y:S02]  /*0c10*/  LOP3.LUT P3, RZ, R7, 0xff, RZ, 0xc0, !PT ;  /* 0x000000ff07ff7812 */ /* 0x000fe4000786c0ff */
[----:B------:R-:W-:Y:S01]  /*0c20*/  LOP3.LUT P2, RZ, R20, 0xff, RZ, 0xc0, !PT ;  /* 0x000000ff14ff7812 */ /* 0x000fe2000784c0ff */
[----:B0-----:R-:W-:Y:S01]  /*0c30*/  VIADD R17, R27, 0x3 ;  /* 0x000000031b117836 */ /* 0x001fe20000000000 */
[----:B------:R-:W-:-:S04]  /*0c40*/  ISETP.GE.U32.AND P4, PT, R26, R9, PT ;  /* 0x000000091a00720c */ /* 0x000fc80003f86070 */
[----:B------:R-:W-:-:S05]  /*0c50*/  ISETP.GE.AND P5, PT, R17, R6, PT ;  /* 0x000000061100720c */ /* 0x000fca0003fa6270 */
[----:B------:R-:W-:Y:S02]  /*0c60*/  @!P3 SEL R7, RZ, 0x1, !P4 ;  /* 0x00000001ff07b807 */ /* 0x000fe40006000000 */
[----:B------:R-:W-:Y:S02]  /*0c70*/  @!P2 SEL R20, RZ, 0x1, !P5 ;  /* 0x00000001ff14a807 */ /* 0x000fe40006800000 */
[----:B------:R-:W-:Y:S01]  /*0c80*/  IADD3 R22, PT, PT, R22, 0x4, RZ ;  /* 0x0000000416167810 */ /* 0x000fe20007ffe0ff */
[----:B------:R-:W-:Y:S02]  /*0c90*/  VIADD R27, R27, 0x4 ;  /* 0x000000041b1b7836 */ /* 0x000fe40000000000 */
[----:B--2---:R-:W-:-:S04]  /*0ca0*/  FMUL R29, R19, R2 ;  /* 0x00000002131d7220 */ /* 0x004fc80000400000 */
[----:B------:R-:W-:-:S05]  /*0cb0*/  FFMA R29, R8, R3, R29 ;  /* 0x00000003081d7223 */ /* 0x000fca000000001d */
[----:B------:R-:W-:Y:S01]  /*0cc0*/  @!P0 FSEL R4, R29, R11, P1 ;  /* 0x0000000b1d048208 */ /* 0x000fe20000800000 */
[----:B---3--:R-:W-:-:S04]  /*0cd0*/  FMUL R15, R15, R2 ;  /* 0x000000020f0f7220 */ /* 0x008fc80000400000 */
[C---:B------:R-:W-:Y:S01]  /*0ce0*/  FMUL R14, R8.reuse, R4 ;  /* 0x00000004080e7220 */ /* 0x040fe20000400000 */
[----:B------:R-:W-:-:S03]  /*0cf0*/  FFMA R3, R8, R29, R15 ;  /* 0x0000001d08037223 */ /* 0x000fc6000000000f */
[----:B------:R-:W-:Y:S01]  /*0d00*/  FFMA R11, R29, R2, R14 ;  /* 0x000000021d0b7223 */ /* 0x000fe2000000000e */
[----:B------:R-:W-:Y:S02]  /*0d10*/  LOP3.LUT P1, RZ, R20, 0xff, RZ, 0xc0, !PT ;  /* 0x000000ff14ff7812 */ /* 0x000fe4000782c0ff */
[----:B------:R-:W-:Y:S02]  /*0d20*/  ISETP.GE.AND P0, PT, R26, R12, PT ;  /* 0x0000000c1a00720c */ /* 0x000fe40003f06270 */
[----:B------:R-:W-:Y:S02]  /*0d30*/  FSEL R19, R4, R11, !P2 ;  /* 0x0000000b04137208 */ /* 0x000fe40005000000 */
[----:B------:R-:W-:Y:S02]  /*0d40*/  @!P2 FSEL R11, R3, R4, P5 ;  /* 0x00000004030ba208 */ /* 0x000fe40002800000 */
[----:B------:R-:W-:Y:S02]  /*0d50*/  LOP3.LUT P2, RZ, R7, 0xff, RZ, 0xc0, !PT ;  /* 0x000000ff07ff7812 */ /* 0x000fe4000784c0ff */
[----:B------:R-:W-:Y:S01]  /*0d60*/  @!P3 FSEL R13, R19, R24, P4 ;  /* 0x00000018130db208 */ /* 0x000fe20002000000 */
[----:B------:R-:W-:Y:S01]  /*0d70*/  FMUL R4, R8, R11 ;  /* 0x0000000b08047220 */ /* 0x000fe20000400000 */
[----:B------:R-:W-:-:S03]  /*0d80*/  ISETP.GE.AND P3, PT, R17, R12, PT ;  /* 0x0000000c1100720c */ /* 0x000fc60003f66270 */
[----:B------:R-:W-:Y:S01]  /*0d90*/  FMUL R18, R8, R13 ;  /* 0x0000000d08127220 */ /* 0x000fe20000400000 */
[----:B------:R-:W-:Y:S01]  /*0da0*/  ISETP.GE.U32.AND P4, PT, R17, R9, PT ;  /* 0x000000091100720c */ /* 0x000fe20003f86070 */
[-C--:B------:R-:W-:Y:S01]  /*0db0*/  @P1 FFMA R11, R3, R2.reuse, R4 ;  /* 0x00000002030b1223 */ /* 0x080fe20000000004 */
[----:B------:R-:W-:Y:S01]  /*0dc0*/  @P0 LOP3.LUT P1, RZ, R7, 0xff, RZ, 0xc0, !PT ;  /* 0x000000ff07ff0812 */ /* 0x000fe2000782c0ff */
[----:B------:R-:W-:Y:S01]  /*0dd0*/  FFMA R18, R19, R2, R18 ;  /* 0x0000000213127223 */ /* 0x000fe20000000012 */
[----:B------:R-:W0:Y:S01]  /*0de0*/  @P0 LDC.64 R16, c[0x0][0x3a0] ;  /* 0x0000e800ff100b82 */ /* 0x000e220000000a00 */
[----:B------:R-:W-:-:S03]  /*0df0*/  @!P2 SEL R7, RZ, 0x1, !P4 ;  /* 0x00000001ff07a807 */ /* 0x000fc60006000000 */
[----:B------:R-:W-:Y:S02]  /*0e00*/  @P0 FSEL R24, R13, R18, !P1 ;  /* 0x000000120d180208 */ /* 0x000fe40004800000 */
[----:B------:R-:W-:Y:S02]  /*0e10*/  LOP3.LUT P1, RZ, R7, 0xff, RZ, 0xc0, !PT ;  /* 0x000000ff07ff7812 */ /* 0x000fe4000782c0ff */
[----:B------:R-:W1:Y:S01]  /*0e20*/  @P3 LDC.64 R14, c[0x0][0x3a0] ;  /* 0x0000e800ff0e3b82 */ /* 0x000e620000000a00 */
[----:B------:R-:W-:Y:S01]  /*0e30*/  @!P2 FSEL R18, R11, R13, P4 ;  /* 0x0000000d0b12a208 */ /* 0x000fe20002000000 */
[----:B------:R-:W-:-:S04]  /*0e40*/  @P0 FMUL R4, R19, 3 ;  /* 0x4040000013040820 */ /* 0x000fc80000400000 */
[----:B------:R-:W-:Y:S01]  /*0e50*/  @P0 FFMA R19, R29, 3, -R4 ;  /* 0x404000001d130823 */ /* 0x000fe20000000804 */
[----:B------:R-:W-:-:S04]  /*0e60*/  FMUL R4, R8, R18 ;  /* 0x0000001208047220 */ /* 0x000fc80000400000 */
[----:B------:R-:W-:Y:S01]  /*0e70*/  @P1 FFMA R18, R11, R2, R4 ;  /* 0x000000020b121223 */ /* 0x000fe20000000004 */
[----:B------:R-:W-:Y:S02]  /*0e80*/  IMAD.MOV.U32 R4, RZ, RZ, R11 ;  /* 0x000000ffff047224 */ /* 0x000fe400078e000b */
[----:B------:R-:W-:Y:S01]  /*0e90*/  @P0 FADD R19, R19, R24 ;  /* 0x0000001813130221 */ /* 0x000fe20000000000 */
[----:B------:R-:W2:Y:S01]  /*0ea0*/  LDC R11, c[0x0][0x38c] ;  /* 0x0000e300ff0b7b82 */ /* 0x000ea20000000800 */
[----:B------:R-:W-:Y:S01]  /*0eb0*/  @P3 FMUL R24, R4, 3 ;  /* 0x4040000004183820 */ /* 0x000fe20000400000 */
[----:B------:R-:W-:-:S03]  /*0ec0*/  IMAD.MOV.U32 R13, RZ, RZ, R18 ;  /* 0x000000ffff0d7224 */ /* 0x000fc600078e0012 */
[----:B------:R-:W-:Y:S01]  /*0ed0*/  @P3 FFMA R24, R3, 3, -R24 ;  /* 0x4040000003183823 */ /* 0x000fe20000000818 */
[----:B0-----:R-:W-:-:S04]  /*0ee0*/  @P0 IMAD.WIDE.U32 R16, R5, 0x4, R16 ;  /* 0x0000000405100825 */ /* 0x001fc800078e0010 */
[----:B------:R-:W-:Y:S01]  /*0ef0*/  @P3 FADD R29, R13, R24 ;  /* 0x000000180d1d3221 */ /* 0x000fe20000000000 */
[----:B-1----:R-:W-:Y:S01]  /*0f00*/  @P3 IMAD.WIDE.U32 R14, R23, 0x4, R14 ;  /* 0x00000004170e3825 */ /* 0x002fe200078e000e */
[----:B------:R0:W-:Y:S04]  /*0f10*/  @P0 STG.E desc[UR6][R16.64], R19 ;  /* 0x0000001310000986 */ /* 0x0001e8000c101906 */
[----:B------:R0:W-:Y:S01]  /*0f20*/  @P3 STG.E desc[UR6][R14.64], R29 ;  /* 0x0000001d0e003986 */ /* 0x0001e2000c101906 */
[----:B------:R-:W-:Y:S01]  /*0f30*/  ISETP.NE.AND P0, PT, R22, RZ, PT ;  /* 0x000000ff1600720c */ /* 0x000fe20003f05270 */
[C---:B--2---:R-:W-:Y:S01]  /*0f40*/  IMAD R25, R11.reuse, 0x4, R25 ;  /* 0x000000040b197824 */ /* 0x044fe200078e0219 */
[C---:B------:R-:W-:Y:S01]  /*0f50*/  LEA R5, R11.reuse, R5, 0x2 ;  /* 0x000000050b057211 */ /* 0x040fe200078e10ff */
[----:B------:R-:W-:-:S02]  /*0f60*/  IMAD R21, R11, 0x4, R21 ;  /* 0x000000040b157824 */ /* 0x000fc400078e0215 */
[----:B------:R-:W-:-:S08]  /*0f70*/  IMAD R23, R11, 0x4, R23 ;  /* 0x000000040b177824 */ /* 0x000fd000078e0217 */
[----:B0-----:R-:W-:Y:S05]  /*0f80*/  @P0 BRA `(.L_x_7) ;  /* 0xfffffff800280947 */ /* 0x001fea000383ffff */
.L_x_6:
[----:B------:R-:W-:-:S13]  /*0f90*/  ISETP.NE.AND P0, PT, R10, RZ, PT ;  /* 0x000000ff0a00720c */ /* 0x000fda0003f05270 */
[----:B------:R-:W-:Y:S05]  /*0fa0*/  @!P0 EXIT ;  /* 0x000000000000894d */ /* 0x000fea0003800000 */
[----:B------:R-:W0:Y:S01]  /*0fb0*/  LDC R5, c[0x0][0x38c] ;  /* 0x0000e300ff057b82 */ /* 0x000e220000000800 */
[----:B------:R-:W-:Y:S02]  /*0fc0*/  IMAD R17, R27, R11, R0 ;  /* 0x0000000b1b117224 */ /* 0x000fe400078e0200 */
[----:B------:R-:W-:-:S05]  /*0fd0*/  IMAD.MOV R0, RZ, RZ, -R10 ;  /* 0x000000ffff007224 */ /* 0x000fca00078e0a0a */
[----:B------:R-:W1:Y:S02]  /*0fe0*/  LDC.64 R14, c[0x0][0x380] ;  /* 0x0000e000ff0e7b82 */ /* 0x000e640000000a00 */
.L_x_8:
[----:B-12---:R-:W-:-:S06]  /*0ff0*/  IMAD.WIDE.U32 R10, R17, 0x4, R14 ;  /* 0x00000004110a7825 */ /* 0x006fcc00078e000e */
[----:B------:R-:W2:Y:S01]  /*1000*/  LDG.E.CONSTANT R11, desc[UR6][R10.64] ;  /* 0x000000060a0b7981 */ /* 0x000ea2000c1e9900 */
[----:B------:R-:W-:Y:S01]  /*1010*/  LOP3.LUT P4, RZ, R20, 0xff, RZ, 0xc0, !PT ;  /* 0x000000ff14ff7812 */ /* 0x000fe2000788c0ff */
[----:B------:R-:W-:Y:S01]  /*1020*/  VIADD R0, R0, 0x1 ;  /* 0x0000000100007836 */ /* 0x000fe20000000000 */
[----:B------:R-:W-:Y:S02]  /*1030*/  ISETP.GE.AND P2, PT, R27, R6, PT ;  /* 0x000000061b00720c */ /* 0x000fe40003f46270 */
[----:B------:R-:W-:Y:S02]  /*1040*/  PRMT R16, R7, 0x7610, R16 ;  /* 0x0000761007107816 */ /* 0x000fe40000000010 */
[----:B------:R-:W-:Y:S02]  /*1050*/  ISETP.GE.AND P1, PT, R27, R12, PT ;  /* 0x0000000c1b00720c */ /* 0x000fe40003f26270 */
[----:B------:R-:W-:Y:S02]  /*1060*/  LOP3.LUT P0, RZ, R16, 0xff, RZ, 0xc0, !PT ;  /* 0x000000ff10ff7812 */ /* 0x000fe4000780c0ff */
[----:B------:R-:W-:-:S03]  /*1070*/  MOV R18, R4 ;  /* 0x0000000400127202 */ /* 0x000fc60000000f00 */
[----:B------:R-:W-:-:S04]  /*1080*/  @!P4 SEL R20, RZ, 0x1, !P2 ;  /* 0x00000001ff14c807 */ /* 0x000fc80005000000 */
[----:B------:R-:W-:Y:S01]  /*1090*/  LOP3.LUT P3, RZ, R20, 0xff, RZ, 0xc0, !PT ;  /* 0x000000ff14ff7812 */ /* 0x000fe2000786c0ff */
[----:B--2---:R-:W-:Y:S02]  /*10a0*/  FMUL R19, R11, R2 ;  /* 0x000000020b137220 */ /* 0x004fe40000400000 */
[----:B------:R-:W1:Y:S02]  /*10b0*/  @P1 LDC.64 R10, c[0x0][0x3a0] ;  /* 0x0000e800ff0a1b82 */ /* 0x000e640000000a00 */
[----:B-----5:R-:W-:-:S05]  /*10c0*/  FFMA R3, R8, R3, R19 ;  /* 0x0000000308037223 */ /* 0x020fca0000000013 */
[----:B------:R-:W-:Y:S02]  /*10d0*/  @!P4 FSEL R18, R3, R18, P2 ;  /* 0x000000120312c208 */ /* 0x000fe40001000000 */
[C---:B------:R-:W-:Y:S02]  /*10e0*/  ISETP.GE.AND P2, PT, R27.reuse, R9, PT ;  /* 0x000000091b00720c */ /* 0x040fe40003f46270 */
[----:B------:R-:W-:Y:S01]  /*10f0*/  IADD3 R27, PT, PT, R27, 0x1, RZ ;  /* 0x000000011b1b7810 */ /* 0x000fe20007ffe0ff */
[----:B------:R-:W-:Y:S01]  /*1100*/  FMUL R4, R8, R18 ;  /* 0x0000001208047220 */ /* 0x000fe20000400000 */
[----:B------:R-:W-:-:S03]  /*1110*/  @!P0 SEL R16, RZ, 0x1, !P2 ;  /* 0x00000001ff108807 */ /* 0x000fc60005000000 */
[----:B------:R-:W-:Y:S01]  /*1120*/  @P3 FFMA R18, R3, R2, R4 ;  /* 0x0000000203123223 */ /* 0x000fe20000000004 */
[----:B------:R-:W-:-:S03]  /*1130*/  LOP3.LUT P3, RZ, R16, 0xff, RZ, 0xc0, !PT ;  /* 0x000000ff10ff7812 */ /* 0x000fc6000786c0ff */
[----:B------:R-:W-:Y:S01]  /*1140*/  IMAD.MOV.U32 R4, RZ, RZ, R18 ;  /* 0x000000ffff047224 */ /* 0x000fe200078e0012 */
[----:B------:R-:W-:Y:S02]  /*1150*/  @!P0 FSEL R13, R18, R13, P2 ;  /* 0x0000000d120d8208 */ /* 0x000fe40001000000 */
[----:B------:R-:W-:Y:S01]  /*1160*/  ISETP.NE.AND P0, PT, R0, RZ, PT ;  /* 0x000000ff0000720c */ /* 0x000fe20003f05270 */
[----:B-1----:R-:W-:-:S04]  /*1170*/  @P1 IMAD.WIDE.U32 R10, R17, 0x4, R10 ;  /* 0x00000004110a1825 */ /* 0x002fc800078e000a */
[----:B------:R-:W-:Y:S01]  /*1180*/  FMUL R7, R8, R13 ;  /* 0x0000000d08077220 */ /* 0x000fe20000400000 */
[----:B0-----:R-:W-:-:S03]  /*1190*/  IMAD.IADD R17, R17, 0x1, R5 ;  /* 0x0000000111117824 */ /* 0x001fc600078e0205 */
[--C-:B------:R-:W-:Y:S01]  /*11a0*/  @P3 FFMA R13, R18, R2, R7.reuse ;  /* 0x00000002120d3223 */ /* 0x100fe20000000007 */
[----:B------:R-:W-:Y:S01]  /*11b0*/  @P1 FMUL R18, R4, 3 ;  /* 0x4040000004121820 */ /* 0x000fe20000400000 */
[----:B------:R-:W-:-:S03]  /*11c0*/  PRMT R7, R16, 0x7610, R7 ;  /* 0x0000761010077816 */ /* 0x000fc60000000007 */
[----:B------:R-:W-:-:S04]  /*11d0*/  @P1 FFMA R18, R3, 3, -R18 ;  /* 0x4040000003121823 */ /* 0x000fc80000000812 */
[----:B------:R-:W-:-:S05]  /*11e0*/  @P1 FADD R19, R13, R18 ;  /* 0x000000120d131221 */ /* 0x000fca0000000000 */
[----:B------:R2:W-:Y:S01]  /*11f0*/  @P1 STG.E desc[UR6][R10.64], R19 ;  /* 0x000000130a001986 */ /* 0x0005e2000c101906 */
[----:B------:R-:W-:Y:S05]  /*1200*/  @P0 BRA `(.L_x_8) ;  /* 0xfffffffc00780947 */ /* 0x000fea000383ffff */
[----:B------:R-:W-:Y:S05]  /*1210*/  EXIT ;  /* 0x000000000000794d */ /* 0x000fea0003800000 */
        .weak           $__internal_0_$__cuda_sm3x_div_rn_noftz_f32_slowpath
        .type           $__internal_0_$__cuda_sm3x_div_rn_noftz_f32_slowpath,@function
        .size           $__internal_0_$__cuda_sm3x_div_rn_noftz_f32_slowpath,(.L_x_37 - $__internal_0_$__cuda_sm3x_div_rn_noftz_f32_slowpath)
$__internal_0_$__cuda_sm3x_div_rn_noftz_f32_slowpath:
[----:B------:R-:W-:Y:S02]  /*1220*/  SHF.R.U32.HI R2, RZ, 0x17, R3 ;  /* 0x00000017ff027819 */ /* 0x000fe40000011603 */
[----:B------:R-:W-:Y:S02]  /*1230*/  MOV R6, R3 ;  /* 0x0000000300067202 */ /* 0x000fe40000000f00 */
[----:B------:R-:W-:-:S05]  /*1240*/  LOP3.LUT R5, R2, 0xff, RZ, 0xc0, !PT ;  /* 0x000000ff02057812 */ /* 0x000fca00078ec0ff */
[----:B------:R-:W-:-:S05]  /*1250*/  VIADD R7, R5, 0xffffffff ;  /* 0xffffffff05077836 */ /* 0x000fca0000000000 */
[----:B------:R-:W-:-:S13]  /*1260*/  ISETP.GT.U32.AND P0, PT, R7, 0xfd, PT ;  /* 0x000000fd0700780c */ /* 0x000fda0003f04070 */
[----:B------:R-:W-:Y:S01]  /*1270*/  @!P0 IMAD.MOV.U32 R8, RZ, RZ, RZ ;  /* 0x000000ffff088224 */ /* 0x000fe200078e00ff */
[----:B------:R-:W-:Y:S06]  /*1280*/  @!P0 BRA `(.L_x_9) ;  /* 0x0000000000408947 */ /* 0x000fec0003800000 */
[----:B------:R-:W-:Y:S01]  /*1290*/  FSETP.GTU.FTZ.AND P0, PT, |R3|, +INF , PT ;  /* 0x7f8000000300780b */ /* 0x000fe20003f1c200 */
[----:B------:R-:W-:-:S12]  /*12a0*/  IMAD.MOV.U32 R2, RZ, RZ, R3 ;  /* 0x000000ffff027224 */ /* 0x000fd800078e0003 */
[----:B------:R-:W-:Y:S05]  /*12b0*/  @P0 BRA `(.L_x_10) ;  /* 0x0000000400280947 */ /* 0x000fea0003800000 */
[----:B------:R-:W-:-:S05]  /*12c0*/  HFMA2 R3, -RZ, RZ, 2, 0 ;  /* 0x40000000ff037431 */ /* 0x000fca00000001ff */
[----:B------:R-:W-:-:S13]  /*12d0*/  LOP3.LUT P0, RZ, R6, 0x7fffffff, R3, 0xc8, !PT ;  /* 0x7fffffff06ff7812 */ /* 0x000fda000780c803 */
[----:B------:R-:W-:Y:S05]  /*12e0*/  @!P0 BRA `(.L_x_11) ;  /* 0x0000000400148947 */ /* 0x000fea0003800000 */
[----:B------:R-:W-:Y:S02]  /*12f0*/  FSETP.NEU.FTZ.AND P0, PT, |R2|, +INF , PT ;  /* 0x7f8000000200780b */ /* 0x000fe40003f1d200 */
[----:B------:R-:W-:-:S04]  /*1300*/  LOP3.LUT P1, RZ, R3, 0x7fffffff, RZ, 0xc0, !PT ;  /* 0x7fffffff03ff7812 */ /* 0x000fc8000782c0ff */
[----:B------:R-:W-:-:S13]  /*1310*/  PLOP3.LUT P0, PT, P0, P1, PT, 0x2f, 0xf2 ;  /* 0x0000000000f2781c */ /* 0x000fda0000702577 */
[----:B------:R-:W-:Y:S05]  /*1320*/  @P0 BRA `(.L_x_12) ;  /* 0x0000000000fc0947 */ /* 0x000fea0003800000 */
[----:B------:R-:W-:-:S13]  /*1330*/  LOP3.LUT P0, RZ, R6, 0x7fffffff, RZ, 0xc0, !PT ;  /* 0x7fffffff06ff7812 */ /* 0x000fda000780c0ff */
[----:B------:R-:W-:Y:S05]  /*1340*/  @!P0 BRA `(.L_x_13) ;  /* 0x0000000000e88947 */ /* 0x000fea0003800000 */
[----:B------:R-:W-:Y:S01]  /*1350*/  ISETP.GE.AND P0, PT, R7, RZ, PT ;  /* 0x000000ff0700720c */ /* 0x000fe20003f06270 */
[----:B------:R-:W-:-:S12]  /*1360*/  IMAD.MOV.U32 R8, RZ, RZ, RZ ;  /* 0x000000ffff087224 */ /* 0x000fd800078e00ff */
[----:B------:R-:W-:Y:S01]  /*1370*/  @!P0 FFMA R6, R2, 1.84467440737095516160e+19, RZ ;  /* 0x5f80000002068823 */ /* 0x000fe200000000ff */
[----:B------:R-:W-:-:S07]  /*1380*/  @!P0 VIADD R8, R8, 0x40 ;  /* 0x0000004008088836 */ /* 0x000fce0000000000 */
.L_x_9:
[----:B------:R-:W-:Y:S01]  /*1390*/  LEA R3, R5, 0xc0800000, 0x17 ;  /* 0xc080000005037811 */ /* 0x000fe200078eb8ff */
[----:B------:R-:W-:Y:S01]  /*13a0*/  UMOV UR4, 0x40000000 ;  /* 0x4000000000047882 */ /* 0x000fe20000000000 */
[----:B------:R-:W-:Y:S01]  /*13b0*/  IADD3 R5, PT, PT, R8, 0x80, -R5 ;  /* 0x0000008008057810 */ /* 0x000fe20007ffe805 */
[----:B------:R-:W-:Y:S01]  /*13c0*/  UIADD3 UR4, UPT, UPT, UR4, -0x800000, URZ ;  /* 0xff80000004047890 */ /* 0x000fe2000fffe0ff */
[----:B------:R-:W-:-:S04]  /*13d0*/  IADD3 R3, PT, PT, -R3, R6, RZ ;  /* 0x0000000603037210 */ /* 0x000fc80007ffe1ff */
[----:B------:R-:W0:Y:S01]  /*13e0*/  MUFU.RCP R2, R3 ;  /* 0x0000000300027308 */ /* 0x000e220000001000 */
[----:B------:R-:W-:-:S04]  /*13f0*/  FADD.FTZ R7, -R3, -RZ ;  /* 0x800000ff03077221 */ /* 0x000fc80000010100 */
[----:B0-----:R-:W-:-:S04]  /*1400*/  FFMA R9, R2, R7, 1 ;  /* 0x3f80000002097423 */ /* 0x001fc80000000007 */
[----:B------:R-:W-:-:S04]  /*1410*/  FFMA R2, R2, R9, R2 ;  /* 0x0000000902027223 */ /* 0x000fc80000000002 */
[----:B------:R-:W-:-:S04]  /*1420*/  FFMA R6, R2, UR4, RZ ;  /* 0x0000000402067c23 */ /* 0x000fc800080000ff */
[----:B------:R-:W-:-:S04]  /*1430*/  FFMA R9, R7, R6, UR4 ;  /* 0x0000000407097e23 */ /* 0x000fc80008000006 */
[----:B------:R-:W-:-:S04]  /*1440*/  FFMA R9, R2, R9, R6 ;  /* 0x0000000902097223 */ /* 0x000fc80000000006 */
[----:B------:R-:W-:-:S04]  /*1450*/  FFMA R10, R7, R9, UR4 ;  /* 0x00000004070a7e23 */ /* 0x000fc80008000009 */
[----:B------:R-:W-:-:S05]  /*1460*/  FFMA R6, R2, R10, R9 ;  /* 0x0000000a02067223 */ /* 0x000fca0000000009 */
[----:B------:R-:W-:-:S04]  /*1470*/  SHF.R.U32.HI R3, RZ, 0x17, R6 ;  /* 0x00000017ff037819 */ /* 0x000fc80000011606 */
[----:B------:R-:W-:-:S05]  /*1480*/  LOP3.LUT R3, R3, 0xff, RZ, 0xc0, !PT ;  /* 0x000000ff03037812 */ /* 0x000fca00078ec0ff */
[----:B------:R-:W-:-:S04]  /*1490*/  IMAD.IADD R7, R3, 0x1, R5 ;  /* 0x0000000103077824 */ /* 0x000fc800078e0205 */
[----:B------:R-:W-:-:S05]  /*14a0*/  VIADD R3, R7, 0xffffffff ;  /* 0xffffffff07037836 */ /* 0x000fca0000000000 */
[----:B------:R-:W-:-:S13]  /*14b0*/  ISETP.GE.U32.AND P0, PT, R3, 0xfe, PT ;  /* 0x000000fe0300780c */ /* 0x000fda0003f06070 */
[----:B------:R-:W-:Y:S05]  /*14c0*/  @!P0 BRA `(.L_x_14) ;  /* 0x0000000000808947 */ /* 0x000fea0003800000 */
[----:B------:R-:W-:-:S13]  /*14d0*/  ISETP.GT.AND P0, PT, R7, 0xfe, PT ;  /* 0x000000fe0700780c */ /* 0x000fda0003f04270 */
[----:B------:R-:W-:Y:S05]  /*14e0*/  @P0 BRA `(.L_x_15) ;  /* 0x00000000006c0947 */ /* 0x000fea0003800000 */
[----:B------:R-:W-:-:S13]  /*14f0*/  ISETP.GE.AND P0, PT, R7, 0x1, PT ;  /* 0x000000010700780c */ /* 0x000fda0003f06270 */
[----:B------:R-:W-:Y:S05]  /*1500*/  @P0 BRA `(.L_x_16) ;  /* 0x0000000000980947 */ /* 0x000fea0003800000 */
[----:B------:R-:W-:Y:S02]  /*1510*/  ISETP.GE.AND P0, PT, R7, -0x18, PT ;  /* 0xffffffe80700780c */ /* 0x000fe40003f06270 */
[----:B------:R-:W-:-:S11]  /*1520*/  LOP3.LUT R6, R6, 0x80000000, RZ, 0xc0, !PT ;  /* 0x8000000006067812 */ /* 0x000fd600078ec0ff */
[----:B------:R-:W-:Y:S05]  /*1530*/  @!P0 BRA `(.L_x_16) ;  /* 0x00000000008c8947 */ /* 0x000fea0003800000 */
[CCC-:B------:R-:W-:Y:S01]  /*1540*/  FFMA.RZ R3, R2.reuse, R10.reuse, R9.reuse ;  /* 0x0000000a02037223 */ /* 0x1c0fe2000000c009 */
[C---:B------:R-:W-:Y:S02]  /*1550*/  IADD3 R8, PT, PT, R7.reuse, 0x20, RZ ;  /* 0x0000002007087810 */ /* 0x040fe40007ffe0ff */
[----:B------:R-:W-:Y:S02]  /*1560*/  ISETP.NE.AND P2, PT, R7, RZ, PT ;  /* 0x000000ff0700720c */ /* 0x000fe40003f45270 */
[----:B------:R-:W-:Y:S01]  /*1570*/  LOP3.LUT R5, R3, 0x7fffff, RZ, 0xc0, !PT ;  /* 0x007fffff03057812 */ /* 0x000fe200078ec0ff */
[CCC-:B------:R-:W-:Y:S01]  /*1580*/  FFMA.RP R3, R2.reuse, R10.reuse, R9.reuse ;  /* 0x0000000a02037223 */ /* 0x1c0fe20000008009 */
[----:B------:R-:W-:Y:S01]  /*1590*/  FFMA.RM R2, R2, R10, R9 ;  /* 0x0000000a02027223 */ /* 0x000fe20000004009 */
[----:B------:R-:W-:Y:S01]  /*15a0*/  ISETP.NE.AND P1, PT, R7, RZ, PT ;  /* 0x000000ff0700720c */ /* 0x000fe20003f25270 */
[----:B------:R-:W-:Y:S01]  /*15b0*/  IMAD.MOV R7, RZ, RZ, -R7 ;  /* 0x000000ffff077224 */ /* 0x000fe200078e0a07 */
[----:B------:R-:W-:-:S02]  /*15c0*/  LOP3.LUT R5, R5, 0x800000, RZ, 0xfc, !PT ;  /* 0x0080000005057812 */ /* 0x000fc400078efcff */
[----:B------:R-:W-:Y:S02]  /*15d0*/  FSETP.NEU.FTZ.AND P0, PT, R3, R2, PT ;  /* 0x000000020300720b */ /* 0x000fe40003f1d000 */
[----:B------:R-:W-:Y:S02]  /*15e0*/  SHF.L.U32 R8, R5, R8, RZ ;  /* 0x0000000805087219 */ /* 0x000fe400000006ff */
[----:B------:R-:W-:Y:S02]  /*15f0*/  SEL R2, R7, RZ, P2 ;  /* 0x000000ff07027207 */ /* 0x000fe40001000000 */
[----:B------:R-:W-:Y:S02]  /*1600*/  ISETP.NE.AND P1, PT, R8, RZ, P1 ;  /* 0x000000ff0800720c */ /* 0x000fe40000f25270 */
[----:B------:R-:W-:Y:S02]  /*1610*/  SHF.R.U32.HI R2, RZ, R2, R5 ;  /* 0x00000002ff027219 */ /* 0x000fe40000011605 */
[----:B------:R-:W-:-:S02]  /*1620*/  PLOP3.LUT P0, PT, P0, P1, PT, 0xf8, 0x8f ;  /* 0x00000000008f781c */ /* 0x000fc40000703f70 */
[----:B------:R-:W-:Y:S02]  /*1630*/  SHF.R.U32.HI R8, RZ, 0x1, R2 ;  /* 0x00000001ff087819 */ /* 0x000fe40000011602 */
[----:B------:R-:W-:-:S04]  /*1640*/  SEL R3, RZ, 0x1, !P0 ;  /* 0x00000001ff037807 */ /* 0x000fc80004000000 */
[----:B------:R-:W-:-:S04]  /*1650*/  LOP3.LUT R3, R3, 0x1, R8, 0xf8, !PT ;  /* 0x0000000103037812 */ /* 0x000fc800078ef808 */
[----:B------:R-:W-:-:S05]  /*1660*/  LOP3.LUT R3, R3, R2, RZ, 0xc0, !PT ;  /* 0x0000000203037212 */ /* 0x000fca00078ec0ff */
[----:B------:R-:W-:-:S05]  /*1670*/  IMAD.IADD R3, R8, 0x1, R3 ;  /* 0x0000000108037824 */ /* 0x000fca00078e0203 */
[----:B------:R-:W-:Y:S01]  /*1680*/  LOP3.LUT R6, R3, R6, RZ, 0xfc, !PT ;  /* 0x0000000603067212 */ /* 0x000fe200078efcff */
[----:B------:R-:W-:Y:S06]  /*1690*/  BRA `(.L_x_16) ;  /* 0x0000000000347947 */ /* 0x000fec0003800000 */
.L_x_15:
[----:B------:R-:W-:-:S04]  /*16a0*/  LOP3.LUT R6, R6, 0x80000000, RZ, 0xc0, !PT ;  /* 0x8000000006067812 */ /* 0x000fc800078ec0ff */
[----:B------:R-:W-:Y:S01]  /*16b0*/  LOP3.LUT R6, R6, 0x7f800000, RZ, 0xfc, !PT ;  /* 0x7f80000006067812 */ /* 0x000fe200078efcff */
[----:B------:R-:W-:Y:S06]  /*16c0*/  BRA `(.L_x_16) ;  /* 0x0000000000287947 */ /* 0x000fec0003800000 */
.L_x_14:
[----:B------:R-:W-:Y:S01]  /*16d0*/  LEA R6, R5, R6, 0x17 ;  /* 0x0000000605067211 */ /* 0x000fe200078eb8ff */
[----:B------:R-:W-:Y:S06]  /*16e0*/  BRA `(.L_x_16) ;  /* 0x0000000000207947 */ /* 0x000fec0003800000 */
.L_x_13:
[----:B------:R-:W-:-:S04]  /*16f0*/  LOP3.LUT R6, R6, 0x80000000, R3, 0x48, !PT ;  /* 0x8000000006067812 */ /* 0x000fc800078e4803 */
[----:B------:R-:W-:Y:S01]  /*1700*/  LOP3.LUT R6, R6, 0x7f800000, RZ, 0xfc, !PT ;  /* 0x7f80000006067812 */ /* 0x000fe200078efcff */
[----:B------:R-:W-:Y:S06]  /*1710*/  BRA `(.L_x_16) ;  /* 0x0000000000147947 */ /* 0x000fec0003800000 */
.L_x_12:
[----:B------:R-:W-:Y:S01]  /*1720*/  LOP3.LUT R6, R6, 0x80000000, R3, 0x48, !PT ;  /* 0x8000000006067812 */ /* 0x000fe200078e4803 */
[----:B------:R-:W-:Y:S06]  /*1730*/  BRA `(.L_x_16) ;  /* 0x00000000000c7947 */ /* 0x000fec0003800000 */
.L_x_11:
[----:B------:R-:W0:Y:S01]  /*1740*/  MUFU.RSQ R6, -QNAN ;  /* 0xffc0000000067908 */ /* 0x000e220000001400 */
[----:B------:R-:W-:Y:S05]  /*1750*/  BRA `(.L_x_16) ;  /* 0x0000000000047947 */ /* 0x000fea0003800000 */
.L_x_10:
[----:B------:R-:W-:-:S07]  /*1760*/  FADD.FTZ R6, R2, 2 ;  /* 0x4000000002067421 */ /* 0x000fce0000010000 */
.L_x_16:
[----:B------:R-:W-:-:S04]  /*1770*/  IMAD.MOV.U32 R5, RZ, RZ, 0x0 ;  /* 0x00000000ff057424 */ /* 0x000fc800078e00ff */
[----:B0-----:R-:W-:Y:S05]  /*1780*/  RET.REL.NODEC R4 `(tema_multi_series_one_param_f32) ;  /* 0xffffffe8041c7950 */ /* 0x001fea0003c3ffff */
.L_x_17:
[----:B------:R-:W-:-:S00]  /*1790*/  BRA `(.L_x_17) ;  /* 0xfffffffc00fc7947 */ /* 0x000fc0000383ffff */
[----:B------:R-:W-:-:S00]  /*17a0*/  NOP ;  /* 0x0000000000007918 */ /* 0x000fc00000000000 */
        /* <DEDUP_REMOVED lines=13> */
.L_x_37:


//--------------------- .text.tema_batch_f32      --------------------------
	.section	.text.tema_batch_f32,"ax",@progbits
	.align	128
        .global         tema_batch_f32
        .type           tema_batch_f32,@function
        .size           tema_batch_f32,(.L_x_38 - tema_batch_f32)
        .other          tema_batch_f32,@"STO_CUDA_ENTRY STV_DEFAULT"
tema_batch_f32:
.text.tema_batch_f32:
[----:B------:R-:W-:Y:S01]  /*0000*/  LDC R1, c[0x0][0x37c] ;  /* 0x0000df00ff017b82 */ /* 0x000fe20000000800 */
[----:B------:R-:W0:Y:S01]  /*0010*/  S2R R9, SR_CTAID.X ;  /* 0x0000000000097919 */ /* 0x000e220000002500 */
[----:B------:R-:W0:Y:S01]  /*0020*/  LDCU UR4, c[0x0][0x394] ;  /* 0x00007280ff0477ac */ /* 0x000e220008000800 */
[----:B------:R-:W1:Y:S01]  /*0030*/  S2R R0, SR_TID.X ;  /* 0x0000000000007919 */ /* 0x000e620000002100 */
[----:B------:R-:W2:Y:S02]  /*0040*/  LDCU UR5, c[0x0][0x398] ;  /* 0x00007300ff0577ac */ /* 0x000ea40008000800 */
[----:B--2---:R-:W-:Y:S01]  /*0050*/  IMAD.U32 R3, RZ, RZ, UR5 ;  /* 0x00000005ff037e24 */ /* 0x004fe2000f8e00ff */
[----:B0-----:R-:W-:-:S04]  /*0060*/  ISETP.GE.AND P0, PT, R9, UR4, PT ;  /* 0x0000000409007c0c */ /* 0x001fc8000bf06270 */
[----:B-1----:R-:W-:-:S13]  /*0070*/  ISETP.NE.OR P0, PT, R0, RZ, P0 ;  /* 0x000000ff0000720c */ /* 0x002fda0000705670 */
[----:B------:R-:W-:Y:S05]  /*0080*/  @P0 EXIT ;  /* 0x000000000000094d */ /* 0x000fea0003800000 */
[----:B------:R-:W0:Y:S01]  /*0090*/  LDC.64 R4, c[0x0][0x388] ;  /* 0x0000e200ff047b82 */ /* 0x000e220000000a00 */
[----:B------:R-:W1:Y:S07]  /*00a0*/  LDCU.64 UR6, c[0x0][0x358] ;  /* 0x00006b00ff0677ac */ /* 0x000e6e0008000a00 */
[----:B------:R-:W2:Y:S01]  /*00b0*/  LDC R2, c[0x0][0x390] ;  /* 0x0000e400ff027b82 */ /* 0x000ea20000000800 */
[----:B0-----:R-:W-:-:S05]  /*00c0*/  IMAD.WIDE.U32 R4, R9, 0x4, R4 ;  /* 0x0000000409047825 */ /* 0x001fca00078e0004 */
[----:B-1----:R-:W2:Y:S02]  /*00d0*/  LDG.E.CONSTANT R7, desc[UR6][R4.64] ;  /* 0x0000000604077981 */ /* 0x002ea4000c1e9900 */
[----:B--2---:R-:W-:-:S04]  /*00e0*/  VIMNMX R0, PT, PT, R7, R2, PT ;  /* 0x0000000207007248 */ /* 0x004fc80003fe0100 */
[----:B------:R-:W-:-:S13]  /*00f0*/  ISETP.GE.AND P0, PT, R0, 0x1, PT ;  /* 0x000000010000780c */ /* 0x000fda0003f06270 */
[----:B------:R-:W-:Y:S05]  /*0100*/  @!P0 EXIT ;  /* 0x000000000000894d */ /* 0x000fea0003800000 */
[C---:B------:R-:W-:Y:S01]  /*0110*/  VIADD R0, R2.reuse, 0xffffffff ;  /* 0xffffffff02007836 */ /* 0x040fe20000000000 */
[----:B------:R-:W-:Y:S01]  /*0120*/  LOP3.LUT R10, R2, 0x7, RZ, 0xc0, !PT ;  /* 0x00000007020a7812 */ /* 0x000fe200078ec0ff */
[----:B------:R-:W-:-:S03]  /*0130*/  IMAD.MOV.U32 R5, RZ, RZ, RZ ;  /* 0x000000ffff057224 */ /* 0x000fc600078e00ff */
[----:B------:R-:W-:Y:S01]  /*0140*/  ISETP.GE.U32.AND P0, PT, R0, 0x7, PT ;  /* 0x000000070000780c */ /* 0x000fe20003f06070 */
[----:B------:R-:W-:Y:S01]  /*0150*/  IMAD R0, R9, R2, RZ ;  /* 0x0000000209007224 */ /* 0x000fe200078e02ff */
[----:B------:R-:W-:-:S11]  /*0160*/  ISETP.NE.AND P1, PT, R10, RZ, PT ;  /* 0x000000ff0a00720c */ /* 0x000fd60003f25270 */
[----:B------:R-:W-:Y:S05]  /*0170*/  @!P0 BRA `(.L_x_18) ;  /* 0x0000000000588947 */ /* 0x000fea0003800000 */
[----:B------:R-:W0:Y:S01]  /*0180*/  LDC.64 R8, c[0x0][0x3a0] ;  /* 0x0000e800ff087b82 */ /* 0x000e220000000a00 */
[----:B------:R-:W-:Y:S01]  /*0190*/  LOP3.LUT R5, R2, 0x7ffffff8, RZ, 0xc0, !PT ;  /* 0x7ffffff802057812 */ /* 0x000fe200078ec0ff */
[----:B------:R-:W-:-:S04]  /*01a0*/  IMAD.MOV.U32 R13, RZ, RZ, 0x7fc00000 ;  /* 0x7fc00000ff0d7424 */ /* 0x000fc800078e00ff */
[----:B------:R-:W-:Y:S02]  /*01b0*/  IMAD.MOV R4, RZ, RZ, -R5 ;  /* 0x000000ffff047224 */ /* 0x000fe400078e0a05 */
[----:B0-----:R-:W-:-:S03]  /*01c0*/  IMAD.WIDE.U32 R8, R0, 0x4, R8 ;  /* 0x0000000400087825 */ /* 0x001fc600078e0008 */
[----:B------:R-:W-:-:S05]  /*01d0*/  IADD3 R6, P0, PT, R8, 0x10, RZ ;  /* 0x0000001008067810 */ /* 0x000fca0007f1e0ff */
[----:B------:R-:W-:-:S08]  /*01e0*/  IMAD.X R11, RZ, RZ, R9, P0 ;  /* 0x000000ffff0b7224 */ /* 0x000fd000000e0609 */
.L_x_19:
[----:B0-----:R-:W-:Y:S02]  /*01f0*/  IMAD.MOV.U32 R8, RZ, RZ, R6 ;  /* 0x000000ffff087224 */ /* 0x001fe400078e0006 */
[----:B------:R-:W-:Y:S02]  /*0200*/  IMAD.MOV.U32 R9, RZ, RZ, R11 ;  /* 0x000000ffff097224 */ /* 0x000fe400078e000b */
[----:B------:R-:W-:Y:S01]  /*0210*/  VIADD R4, R4, 0x8 ;  /* 0x0000000804047836 */ /* 0x000fe20000000000 */
[----:B------:R-:W-:Y:S02]  /*0220*/  IADD3 R6, P2, PT, R8, 0x20, RZ ;  /* 0x0000002008067810 */ /* 0x000fe40007f5e0ff */
[----:B------:R0:W-:Y:S02]  /*0230*/  STG.E desc[UR6][R8.64+-0x10], R13 ;  /* 0xfffff00d08007986 */ /* 0x0001e4000c101906 */
[----:B------:R-:W-:Y:S01]  /*0240*/  ISETP.NE.AND P0, PT, R4, RZ, PT ;  /* 0x000000ff0400720c */ /* 0x000fe20003f05270 */
[----:B------:R-:W-:Y:S01]  /*0250*/  IMAD.X R11, RZ, RZ, R9, P2 ;  /* 0x000000ffff0b7224 */ /* 0x000fe200010e0609 */
[----:B------:R0:W-:Y:S04]  /*0260*/  STG.E desc[UR6][R8.64+-0xc], R13 ;  /* 0xfffff40d08007986 */ /* 0x0001e8000c101906 */
[----:B------:R0:W-:Y:S04]  /*0270*/  STG.E desc[UR6][R8.64+-0x8], R13 ;  /* 0xfffff80d08007986 */ /* 0x0001e8000c101906 */
[----:B------:R0:W-:Y:S04]  /*0280*/  STG.E desc[UR6][R8.64+-0x4], R13 ;  /* 0xfffffc0d08007986 */ /* 0x0001e8000c101906 */
[----:B------:R0:W-:Y:S04]  /*0290*/  STG.E desc[UR6][R8.64], R13 ;  /* 0x0000000d08007986 */ /* 0x0001e8000c101906 */
[----:B------:R0:W-:Y:S04]  /*02a0*/  STG.E desc[UR6][R8.64+0x4], R13 ;  /* 0x0000040d08007986 */ /* 0x0001e8000c101906 */
[----:B------:R0:W-:Y:S04]  /*02b0*/  STG.E desc[UR6][R8.64+0x8], R13 ;  /* 0x0000080d08007986 */ /* 0x0001e8000c101906 */
[----:B------:R0:W-:Y:S01]  /*02c0*/  STG.E desc[UR6][R8.64+0xc], R13 ;  /* 0x00000c0d08007986 */ /* 0x0001e2000c101906 */
[----:B------:R-:W-:Y:S05]  /*02d0*/  @P0 BRA `(.L_x_19) ;  /* 0xfffffffc00c40947 */ /* 0x000fea000383ffff */
.L_x_18:
[----:B------:R-:W-:Y:S05]  /*02e0*/  @!P1 BRA `(.L_x_20) ;  /* 0x0000000000a09947 */ /* 0x000fea0003800000 */
[----:B------:R-:W-:Y:S02]  /*02f0*/  ISETP.GE.U32.AND P0, PT, R10, 0x4, PT ;  /* 0x000000040a00780c */ /* 0x000fe40003f06070 */
[----:B------:R-:W-:-:S04]  /*0300*/  LOP3.LUT R14, R2, 0x3, RZ, 0xc0, !PT ;  /* 0x00000003020e7812 */ /* 0x000fc800078ec0ff */
[----:B------:R-:W-:-:S07]  /*0310*/  ISETP.NE.AND P1, PT, R14, RZ, PT ;  /* 0x000000ff0e00720c */ /* 0x000fce0003f25270 */
[----:B------:R-:W-:Y:S06]  /*0320*/  @!P0 BRA `(.L_x_21) ;  /* 0x0000000000388947 */ /* 0x000fec0003800000 */
[----:B0-----:R-:W0:Y:S01]  /*0330*/  LDC.64 R12, c[0x0][0x3a0] ;  /* 0x0000e800ff0c7b82 */ /* 0x001e220000000a00 */
[C---:B------:R-:W-:Y:S01]  /*0340*/  IADD3 R4, P0, PT, R0.reuse, R5, RZ ;  /* 0x0000000500047210 */ /* 0x040fe20007f1e0ff */
[----:B------:R-:W-:Y:S02]  /*0350*/  IMAD.IADD R11, R0, 0x1, R5 ;  /* 0x00000001000b7824 */ /* 0x000fe400078e0205 */
[----:B------:R-:W-:Y:S02]  /*0360*/  IMAD.MOV.U32 R15, RZ, RZ, 0x7fc00000 ;  /* 0x7fc00000ff0f7424 */ /* 0x000fe400078e00ff */
[----:B------:R-:W-:Y:S02]  /*0370*/  IMAD.X R6, RZ, RZ, RZ, P0 ;  /* 0x000000ffff067224 */ /* 0x000fe400000e06ff */
[----:B------:R-:W1:Y:S01]  /*0380*/  LDC.64 R8, c[0x0][0x3a0] ;  /* 0x0000e800ff087b82 */ /* 0x000e620000000a00 */
[----:B------:R-:W-:Y:S01]  /*0390*/  VIADD R5, R5, 0x4 ;  /* 0x0000000405057836 */ /* 0x000fe20000000000 */
[----:B0-----:R-:W-:Y:S01]  /*03a0*/  LEA R10, P0, R4, R12, 0x2 ;  /* 0x0000000c040a7211 */ /* 0x001fe200078010ff */
[----:B-1----:R-:W-:-:S03]  /*03b0*/  IMAD.WIDE.U32 R8, R11, 0x4, R8 ;  /* 0x000000040b087825 */ /* 0x002fc600078e0008 */
[----:B------:R-:W-:Y:S02]  /*03c0*/  LEA.HI.X R11, R4, R13, R6, 0x2, P0 ;  /* 0x0000000d040b7211 */ /* 0x000fe400000f1406 */
[----:B------:R1:W-:Y:S04]  /*03d0*/  STG.E desc[UR6][R8.64], R15 ;  /* 0x0000000f08007986 */ /* 0x0003e8000c101906 */
[----:B------:R1:W-:Y:S04]  /*03e0*/  STG.E desc[UR6][R10.64+0x4], R15 ;  /* 0x0000040f0a007986 */ /* 0x0003e8000c101906 */
[----:B------:R1:W-:Y:S04]  /*03f0*/  STG.E desc[UR6][R10.64+0x8], R15 ;  /* 0x0000080f0a007986 */ /* 0x0003e8000c101906 */
[----:B------:R1:W-:Y:S02]  /*0400*/  STG.E desc[UR6][R10.64+0xc], R15 ;  /* 0x00000c0f0a007986 */ /* 0x0003e4000c101906 */
.L_x_21:
[----:B------:R-:W-:Y:S05]  /*0410*/  @!P1 BRA `(.L_x_20) ;  /* 0x0000000000549947 */ /* 0x000fea0003800000 */
[----:B------:R-:W-:Y:S02]  /*0420*/  LOP3.LUT R4, R2, 0x1, RZ, 0xc0, !PT ;  /* 0x0000000102047812 */ /* 0x000fe400078ec0ff */
[----:B------:R-:W-:Y:S02]  /*0430*/  ISETP.NE.AND P0, PT, R14, 0x1, PT ;  /* 0x000000010e00780c */ /* 0x000fe40003f05270 */
[----:B------:R-:W-:-:S13]  /*0440*/  ISETP.NE.U32.AND P1, PT, R4, 0x1, PT ;  /* 0x000000010400780c */ /* 0x000fda0003f25070 */
[----:B01----:R-:W0:Y:S01]  /*0450*/  @!P1 LDC.64 R8, c[0x0][0x3a0] ;  /* 0x0000e800ff089b82 */ /* 0x003e220000000a00 */
[----:B------:R-:W-:Y:S05]  /*0460*/  @!P0 BRA `(.L_x_22) ;  /* 0x0000000000308947 */ /* 0x000fea0003800000 */
[----:B------:R-:W1:Y:S01]  /*0470*/  LDC.64 R16, c[0x0][0x3a0] ;  /* 0x0000e800ff107b82 */ /* 0x000e620000000a00 */
[C---:B------:R-:W-:Y:S01]  /*0480*/  IADD3 R4, P0, PT, R0.reuse, R5, RZ ;  /* 0x0000000500047210 */ /* 0x040fe20007f1e0ff */
[----:B------:R-:W-:Y:S02]  /*0490*/  IMAD.IADD R13, R0, 0x1, R5 ;  /* 0x00000001000d7824 */ /* 0x000fe400078e0205 */
[----:B------:R-:W-:Y:S02]  /*04a0*/  IMAD.MOV.U32 R15, RZ, RZ, 0x7fc00000 ;  /* 0x7fc00000ff0f7424 */ /* 0x000fe400078e00ff */
[----:B------:R-:W-:Y:S02]  /*04b0*/  IMAD.X R6, RZ, RZ, RZ, P0 ;  /* 0x000000ffff067224 */ /* 0x000fe400000e06ff */
[----:B------:R-:W2:Y:S01]  /*04c0*/  LDC.64 R10, c[0x0][0x3a0] ;  /* 0x0000e800ff0a7b82 */ /* 0x000ea20000000a00 */
[----:B------:R-:W-:Y:S01]  /*04d0*/  VIADD R5, R5, 0x2 ;  /* 0x0000000205057836 */ /* 0x000fe20000000000 */
[----:B-1----:R-:W-:Y:S01]  /*04e0*/  LEA R12, P0, R4, R16, 0x2 ;  /* 0x00000010040c7211 */ /* 0x002fe200078010ff */
[----:B--2---:R-:W-:-:S03]  /*04f0*/  IMAD.WIDE.U32 R10, R13, 0x4, R10 ;  /* 0x000000040d0a7825 */ /* 0x004fc600078e000a */
[----:B------:R-:W-:Y:S02]  /*0500*/  LEA.HI.X R13, R4, R17, R6, 0x2, P0 ;  /* 0x00000011040d7211 */ /* 0x000fe400000f1406 */
[----:B------:R1:W-:Y:S04]  /*0510*/  STG.E desc[UR6][R10.64], R15 ;  /* 0x0000000f0a007986 */ /* 0x0003e8000c101906 */
[----:B------:R1:W-:Y:S03]  /*0520*/  STG.E desc[UR6][R12.64+0x4], R15 ;  /* 0x0000040f0c007986 */ /* 0x0003e6000c101906 */
.L_x_22:
[----:B------:R-:W-:Y:S02]  /*0530*/  @!P1 IMAD.IADD R5, R0, 0x1, R5 ;  /* 0x0000000100059824 */ /* 0x000fe400078e0205 */
[----:B-1----:R-:W-:Y:S02]  /*0540*/  @!P1 IMAD.MOV.U32 R11, RZ, RZ, 0x7fc00000 ;  /* 0x7fc00000ff0b9424 */ /* 0x002fe400078e00ff */
[----:B0-----:R-:W-:-:S05]  /*0550*/  @!P1 IMAD.WIDE.U32 R8, R5, 0x4, R8 ;  /* 0x0000000405089825 */ /* 0x001fca00078e0008 */
[----:B------:R2:W-:Y:S02]  /*0560*/  @!P1 STG.E desc[UR6][R8.64], R11 ;  /* 0x0000000b08009986 */ /* 0x0005e4000c101906 */
.L_x_20:
[----:B------:R-:W3:Y:S02]  /*0570*/  LDCU UR4, c[0x0][0x398] ;  /* 0x00007300ff0477ac */ /* 0x000ee40008000800 */
[----:B---3--:R-:W-:-:S13]  /*0580*/  ISETP.LE.AND P0, PT, R2, UR4, PT ;  /* 0x0000000402007c0c */ /* 0x008fda000bf03270 */
[----:B------:R-:W-:Y:S05]  /*0590*/  @P0 EXIT ;  /* 0x000000000000094d */ /* 0x000fea0003800000 */
[----:B------:R-:W-:Y:S01]  /*05a0*/  I2FP.F32.U32 R2, R7 ;  /* 0x0000000700027245 */ /* 0x000fe20000201000 */
[----:B------:R-:W-:Y:S02]  /*05b0*/  UMOV UR4, 0x40000000 ;  /* 0x4000000000047882 */ /* 0x000fe40000000000 */
[----:B------:R-:W-:Y:S02]  /*05c0*/  IMAD.U32 R6, RZ, RZ, UR4 ;  /* 0x00000004ff067e24 */ /* 0x000fe4000f8e00ff */
[----:B------:R-:W-:-:S04]  /*05d0*/  FADD R5, R2, 1 ;  /* 0x3f80000002057421 */ /* 0x000fc80000000000 */
[----:B------:R-:W0:Y:S08]  /*05e0*/  MUFU.RCP R2, R5 ;  /* 0x0000000500027308 */ /* 0x000e300000001000 */
[----:B------:R-:W3:Y:S01]  /*05f0*/  FCHK P0, R6, R5 ;  /* 0x0000000506007302 */ /* 0x000ee20000000000 */
[----:B012---:R-:W-:-:S04]  /*0600*/  FFMA R9, -R5, R2, 1 ;  /* 0x3f80000005097423 */ /* 0x007fc80000000102 */
[----:B------:R-:W-:-:S04]  /*0610*/  FFMA R2, R2, R9, R2 ;  /* 0x0000000902027223 */ /* 0x000fc80000000002 */
[----:B------:R-:W-:-:S04]  /*0620*/  FFMA R4, R2, 2, RZ ;  /* 0x4000000002047823 */ /* 0x000fc800000000ff */
[----:B------:R-:W-:-:S04]  /*0630*/  FFMA R9, -R5, R4, 2 ;  /* 0x4000000005097423 */ /* 0x000fc80000000104 */
[----:B------:R-:W-:Y:S01]  /*0640*/  FFMA R2, R2, R9, R4 ;  /* 0x0000000902027223 */ /* 0x000fe20000000004 */
[----:B---3--:R-:W-:Y:S06]  /*0650*/  @!P0 BRA `(.L_x_23) ;  /* 0x0000000000088947 */ /* 0x008fec0003800000 */
[----:B------:R-:W-:-:S07]  /*0660*/  MOV R4, 0x680 ;  /* 0x0000068000047802 */ /* 0x000fce0000000f00 */
[----:B------:R-:W-:Y:S05]  /*0670*/  CALL.REL.NOINC `($__internal_1_$__cuda_sm3x_div_rn_noftz_f32_slowpath) ;  /* 0x0000000c00c47944 */ /* 0x000fea0003c00000 */
.L_x_23:
[----:B------:R-:W0:Y:S01]  /*0680*/  LDC R19, c[0x0][0x398] ;  /* 0x0000e600ff137b82 */ /* 0x000e220000000800 */
[----:B------:R-:W0:Y:S07]  /*0690*/  LDCU UR4, c[0x0][0x390] ;  /* 0x00007200ff0477ac */ /* 0x000e2e0008000800 */
[----:B------:R-:W1:Y:S01]  /*06a0*/  LDC.64 R12, c[0x0][0x380] ;  /* 0x0000e000ff0c7b82 */ /* 0x000e620000000a00 */
[----:B------:R-:W-:Y:S02]  /*06b0*/  VIADD R15, R7, 0xffffffff ;  /* 0xffffffff070f7836 */ /* 0x000fe40000000000 */
[----:B0-----:R-:W-:-:S05]  /*06c0*/  VIADD R4, R19, -UR4 ;  /* 0x8000000413047c36 */ /* 0x001fca0008000000 */
[----:B------:R-:W-:Y:S01]  /*06d0*/  ISETP.GT.U32.AND P0, PT, R4, -0x4, PT ;  /* 0xfffffffc0400780c */ /* 0x000fe20003f04070 */
[----:B-1----:R-:W-:-:S04]  /*06e0*/  IMAD.WIDE R10, R19, 0x4, R12 ;  /* 0x00000004130a7825 */ /* 0x002fc800078e020c */
[--C-:B------:R-:W-:Y:S01]  /*06f0*/  IMAD R14, R7, 0x3, R19.reuse ;  /* 0x00000003070e7824 */ /* 0x100fe200078e0213 */
[----:B------:R0:W5:Y:S01]  /*0700*/  LDG.E.CONSTANT R25, desc[UR6][R10.64] ;  /* 0x000000060a197981 */ /* 0x000162000c1e9900 */
[C---:B------:R-:W-:Y:S02]  /*0710*/  IMAD.IADD R8, R15.reuse, 0x1, R19 ;  /* 0x000000010f087824 */ /* 0x040fe400078e0213 */
[----:B------:R-:W-:Y:S01]  /*0720*/  FADD R4, -R2, 1 ;  /* 0x3f80000002047421 */ /* 0x000fe20000000100 */
[----:B------:R-:W-:Y:S01]  /*0730*/  IMAD.MOV.U32 R5, RZ, RZ, RZ ;  /* 0x000000ffff057224 */ /* 0x000fe200078e00ff */
[----:B------:R-:W-:Y:S01]  /*0740*/  PRMT R6, RZ, 0x7610, R6 ;  /* 0x00007610ff067816 */ /* 0x000fe20000000006 */
[----:B------:R-:W-:Y:S01]  /*0750*/  IMAD.MOV.U32 R7, RZ, RZ, RZ ;  /* 0x000000ffff077224 */ /* 0x000fe200078e00ff */
[----:B------:R-:W-:Y:S01]  /*0760*/  PRMT R9, RZ, 0x7610, R9 ;  /* 0x00007610ff097816 */ /* 0x000fe20000000009 */
[----:B------:R-:W-:Y:S01]  /*0770*/  IMAD.IADD R18, R15, 0x1, R8 ;  /* 0x000000010f127824 */ /* 0x000fe200078e0208 */
[----:B0-----:R-:W-:Y:S01]  /*0780*/  IADD3 R10, PT, PT, -R19, UR4, RZ ;  /* 0x00000004130a7c10 */ /* 0x001fe2000fffe1ff */
[----:B------:R-:W-:Y:S01]  /*0790*/  VIADD R11, R14, 0xfffffffd ;  /* 0xfffffffd0e0b7836 */ /* 0x000fe20000000000 */
[----:B------:R-:W-:Y:S06]  /*07a0*/  @P0 BRA `(.L_x_24) ;  /* 0x0000000400e00947 */ /* 0x000fec0003800000 */
[----:B------:R-:W0:Y:S01]  /*07b0*/  LDC R21, c[0x0][0x398] ;  /* 0x0000e600ff157b82 */ /* 0x000e220000000800 */
[----:B------:R-:W-:Y:S01]  /*07c0*/  LOP3.LUT R22, R10, 0xfffffffc, RZ, 0xc0, !PT ;  /* 0xfffffffc0a167812 */ /* 0x000fe200078ec0ff */
[----:B------:R-:W-:Y:S01]  /*07d0*/  IMAD.IADD R19, R0, 0x1, R19 ;  /* 0x0000000100137824 */ /* 0x000fe200078e0213 */
[----:B------:R-:W-:Y:S01]  /*07e0*/  PRMT R6, RZ, 0x7610, R6 ;  /* 0x00007610ff067816 */ /* 0x000fe20000000006 */
[----:B------:R-:W-:Y:S02]  /*07f0*/  IMAD.MOV.U32 R5, RZ, RZ, RZ ;  /* 0x000000ffff057224 */ /* 0x000fe400078e00ff */
[----:B------:R-:W-:-:S07]  /*0800*/  IMAD.MOV R22, RZ, RZ, -R22 ;  /* 0x000000ffff167224 */ /* 0x000fce00078e0a16 */
.L_x_25:
[----:B------:R-:W0:Y:S02]  /*0810*/  LDC.64 R12, c[0x0][0x380] ;  /* 0x0000e000ff0c7b82 */ /* 0x000e240000000a00 */
[----:B0-----:R-:W-:-:S05]  /*0820*/  IMAD.WIDE R14, R21, 0x4, R12 ;  /* 0x00000004150e7825 */ /* 0x001fca00078e020c */
[----:B------:R-:W2:Y:S04]  /*0830*/  LDG.E.CONSTANT R3, desc[UR6][R14.64] ;  /* 0x000000060e037981 */ /* 0x000ea8000c1e9900 */
[----:B------:R-:W3:Y:S01]  /*0840*/  LDG.E.CONSTANT R23, desc[UR6][R14.64+0x4] ;  /* 0x000004060e177981 */ /* 0x000ee2000c1e9900 */
[----:B------:R-:W-:Y:S02]  /*0850*/  PRMT R20, R9, 0x7610, R20 ;  /* 0x0000761009147816 */ /* 0x000fe40000000014 */
[C---:B------:R-:W-:Y:S02]  /*0860*/  ISETP.GE.AND P1, PT, R21.reuse, R8, PT ;  /* 0x000000081500720c */ /* 0x040fe40003f26270 */
[----:B------:R-:W-:Y:S02]  /*0870*/  LOP3.LUT P2, RZ, R20, 0xff, RZ, 0xc0, !PT ;  /* 0x000000ff14ff7812 */ /* 0x000fe4000784c0ff */
[----:B------:R-:W-:-:S02]  /*0880*/  ISETP.GE.AND P0, PT, R21, R11, PT ;  /* 0x0000000b1500720c */ /* 0x000fc40003f06270 */
[----:B------:R-:W-:Y:S02]  /*0890*/  LOP3.LUT P3, RZ, R6, 0xff, RZ, 0xc0, !PT ;  /* 0x000000ff06ff7812 */ /* 0x000fe4000786c0ff */
[----:B------:R-:W-:-:S07]  /*08a0*/  SHF.R.S32.HI R28, RZ, 0x1f, R21 ;  /* 0x0000001fff1c7819 */ /* 0x000fce0000011415 */
[----:B------:R-:W-:Y:S01]  /*08b0*/  @!P2 SEL R20, RZ, 0x1, !P1 ;  /* 0x00000001ff14a807 */ /* 0x000fe20004800000 */
[----:B--2---:R-:W-:-:S04]  /*08c0*/  FMUL R3, R3, R2 ;  /* 0x0000000203037220 */ /* 0x004fc80000400000 */
[----:B-----5:R-:W-:Y:S01]  /*08d0*/  FFMA R25, R4, R25, R3 ;  /* 0x0000001904197223 */ /* 0x020fe20000000003 */
[----:B---3--:R-:W-:-:S04]  /*08e0*/  FMUL R23, R23, R2 ;  /* 0x0000000217177220 */ /* 0x008fc80000400000 */
[----:B------:R-:W-:Y:S02]  /*08f0*/  @!P2 FSEL R7, R25, R7, P1 ;  /* 0x000000071907a208 */ /* 0x000fe40000800000 */
[----:B------:R-:W-:Y:S02]  /*0900*/  LOP3.LUT P1, RZ, R20, 0xff, RZ, 0xc0, !PT ;  /* 0x000000ff14ff7812 */ /* 0x000fe4000782c0ff */
[----:B------:R-:W-:Y:S01]  /*0910*/  ISETP.GE.AND P2, PT, R21, R18, PT ;  /* 0x000000121500720c */ /* 0x000fe20003f46270 */
[----:B------:R-:W-:-:S03]  /*0920*/  FMUL R16, R4, R7 ;  /* 0x0000000704107220 */ /* 0x000fc60000400000 */
[----:B------:R-:W-:Y:S01]  /*0930*/  @!P3 SEL R6, RZ, 0x1, !P2 ;  /* 0x00000001ff06b807 */ /* 0x000fe20005000000 */
[----:B------:R-:W-:Y:S02]  /*0940*/  FFMA R9, R25, R2, R16 ;  /* 0x0000000219097223 */ /* 0x000fe40000000010 */
[----:B------:R-:W0:Y:S03]  /*0950*/  @P0 LDC.64 R16, c[0x0][0x3a0] ;  /* 0x0000e800ff100b82 */ /* 0x000e260000000a00 */
[----:B------:R-:W-:-:S04]  /*0960*/  FSEL R24, R7, R9, !P1 ;  /* 0x0000000907187208 */ /* 0x000fc80004800000 */
[----:B------:R-:W-:Y:S02]  /*0970*/  @!P3 FSEL R5, R24, R5, P2 ;  /* 0x000000051805b208 */ /* 0x000fe40001000000 */
[C---:B------:R-:W-:Y:S02]  /*0980*/  @P0 LOP3.LUT P2, RZ, R6.reuse, 0xff, RZ, 0xc0, !PT ;  /* 0x000000ff06ff0812 */ /* 0x040fe4000784c0ff */
[----:B------:R-:W-:Y:S01]  /*0990*/  LOP3.LUT P3, RZ, R6, 0xff, RZ, 0xc0, !PT ;  /* 0x000000ff06ff7812 */ /* 0x000fe2000786c0ff */
[----:B------:R-:W-:-:S04]  /*09a0*/  FMUL R3, R4, R5 ;  /* 0x0000000504037220 */ /* 0x000fc80000400000 */
[C---:B------:R-:W-:Y:S01]  /*09b0*/  FFMA R3, R24.reuse, R2, R3 ;  /* 0x0000000218037223 */ /* 0x040fe20000000003 */
[----:B------:R-:W-:-:S04]  /*09c0*/  @P0 FMUL R24, R24, 3 ;  /* 0x4040000018180820 */ /* 0x000fc80000400000 */
[----:B------:R-:W-:Y:S01]  /*09d0*/  @P0 FSEL R27, R5, R3, !P2 ;  /* 0x00000003051b0208 */ /* 0x000fe20005000000 */
[----:B------:R-:W-:Y:S01]  /*09e0*/  @P0 FFMA R24, R25, 3, -R24 ;  /* 0x4040000019180823 */ /* 0x000fe20000000818 */
[----:B------:R-:W-:Y:S01]  /*09f0*/  FFMA R25, R4, R25, R23 ;  /* 0x0000001904197223 */ /* 0x000fe20000000017 */
[----:B------:R-:W-:Y:S02]  /*0a00*/  VIADD R23, R21, 0x1 ;  /* 0x0000000115177836 */ /* 0x000fe40000000000 */
[----:B------:R-:W-:Y:S01]  /*0a10*/  @P0 FADD R29, R24, R27 ;  /* 0x0000001b181d0221 */ /* 0x000fe20000000000 */
[----:B0-----:R-:W-:Y:S02]  /*0a20*/  @P0 IMAD.WIDE R26, R19, 0x4, R16 ;  /* 0x00000004131a0825 */ /* 0x001fe400078e0210 */
[----:B------:R-:W0:Y:S01]  /*0a30*/  LDC.64 R16, c[0x0][0x3a0] ;  /* 0x0000e800ff107b82 */ /* 0x000e220000000a00 */
[----:B------:R-:W-:Y:S02]  /*0a40*/  ISETP.GE.AND P2, PT, R23, R18, PT ;  /* 0x000000121700720c */ /* 0x000fe40003f46270 */
[----:B------:R1:W-:Y:S01]  /*0a50*/  @P0 STG.E desc[UR6][R26.64], R29 ;  /* 0x0000001d1a000986 */ /* 0x0003e2000c101906 */
[----:B------:R-:W-:-:S02]  /*0a60*/  IADD3 R24, P0, PT, R0, R21, RZ ;  /* 0x0000001500187210 */ /* 0x000fc40007f1e0ff */
[----:B------:R-:W-:-:S03]  /*0a70*/  @!P3 SEL R6, RZ, 0x1, !P2 ;  /* 0x00000001ff06b807 */ /* 0x000fc60005000000 */
[----:B------:R-:W-:Y:S01]  /*0a80*/  IMAD.X R28, RZ, RZ, R28, P0 ;  /* 0x000000ffff1c7224 */ /* 0x000fe200000e061c */
[----:B-1----:R-:W2:Y:S01]  /*0a90*/  LDG.E.CONSTANT R29, desc[UR6][R14.64+0xc] ;  /* 0x00000c060e1d7981 */ /* 0x002ea2000c1e9900 */
[----:B0-----:R-:W-:-:S04]  /*0aa0*/  LEA R16, P0, R24, R16, 0x2 ;  /* 0x0000001018107211 */ /* 0x001fc800078010ff */
[----:B------:R-:W-:Y:S02]  /*0ab0*/  LEA.HI.X R17, R24, R17, R28, 0x2, P0 ;  /* 0x0000001118117211 */ /* 0x000fe400000f141c */
[----:B------:R-:W-:-:S04]  /*0ac0*/  ISETP.GE.AND P0, PT, R23, R8, PT ;  /* 0x000000081700720c */ /* 0x000fc80003f06270 */
[----:B------:R-:W-:Y:S02]  /*0ad0*/  @!P1 FSEL R9, R25, R7, P0 ;  /* 0x0000000719099208 */ /* 0x000fe40000000000 */
[----:B------:R-:W3:Y:S01]  /*0ae0*/  LDG.E.CONSTANT R7, desc[UR6][R14.64+0x8] ;  /* 0x000008060e077981 */ /* 0x000ee2000c1e9900 */
[----:B------:R-:W-:Y:S02]  /*0af0*/  @!P1 SEL R20, RZ, 0x1, !P0 ;  /* 0x00000001ff149807 */ /* 0x000fe40004000000 */
[----:B------:R-:W-:Y:S01]  /*0b00*/  FMUL R24, R4, R9 ;  /* 0x0000000904187220 */ /* 0x000fe20000400000 */
[----:B------:R-:W-:Y:S02]  /*0b10*/  ISETP.GE.AND P1, PT, R23, R11, PT ;  /* 0x0000000b1700720c */ /* 0x000fe40003f26270 */
[----:B------:R-:W-:Y:S01]  /*0b20*/  LOP3.LUT P0, RZ, R20, 0xff, RZ, 0xc0, !PT ;  /* 0x000000ff14ff7812 */ /* 0x000fe2000780c0ff */
[----:B------:R-:W-:-:S05]  /*0b30*/  FFMA R24, R25, R2, R24 ;  /* 0x0000000219187223 */ /* 0x000fca0000000018 */
        /* <DEDUP_REMOVED lines=9> */
[----:B------:R-:W-:Y:S01]  /*0bd0*/  LOP3.LUT P2, RZ, R6, 0xff, RZ, 0xc0, !PT ;  /* 0x000000ff06ff7812 */ /* 0x000fe2000784c0ff */
[----:B------:R-:W-:-:S03]  /*0be0*/  VIADD R22, R22, 0x4 ;  /* 0x0000000416167836 */ /* 0x000fc60000000000 */
[----:B------:R1:W-:Y:S01]  /*0bf0*/  @P1 STG.E desc[UR6][R16.64+0x4], R27 ;  /* 0x0000041b10001986 */ /* 0x0003e2000c101906 */
[----:B------:R-:W-:Y:S02]  /*0c00*/  VIADD R19, R19, 0x4 ;  /* 0x0000000413137836 */ /* 0x000fe40000000000 */
[----:B---3--:R-:W-:-:S04]  /*0c10*/  FMUL R7, R7, R2 ;  /* 0x0000000207077220 */ /* 0x008fc80000400000 */
[----:B------:R-:W-:Y:S01]  /*0c20*/  FFMA R26, R4, R25, R7 ;  /* 0x00000019041a7223 */ /* 0x000fe20000000007 */
[----:B------:R-:W-:-:S05]  /*0c30*/  VIADD R25, R23, 0x1 ;  /* 0x0000000117197836 */ /* 0x000fca0000000000 */
[----:B------:R-:W-:-:S04]  /*0c40*/  ISETP.GE.AND P3, PT, R25, R8, PT ;  /* 0x000000081900720c */ /* 0x000fc80003f66270 */
[----:B------:R-:W-:Y:S02]  /*0c50*/  @!P0 FSEL R24, R26, R9, P3 ;  /* 0x000000091a188208 */ /* 0x000fe40001800000 */
[----:B------:R-:W-:-:S03]  /*0c60*/  @!P0 SEL R20, RZ, 0x1, !P3 ;  /* 0x00000001ff148807 */ /* 0x000fc60005800000 */
[----:B------:R-:W-:Y:S01]  /*0c70*/  FMUL R7, R4, R24 ;  /* 0x0000001804077220 */ /* 0x000fe20000400000 */
[----:B------:R-:W-:-:S03]  /*0c80*/  LOP3.LUT P5, RZ, R20, 0xff, RZ, 0xc0, !PT ;  /* 0x000000ff14ff7812 */ /* 0x000fc600078ac0ff */
[----:B------:R-:W-:Y:S01]  /*0c90*/  FFMA R7, R26, R2, R7 ;  /* 0x000000021a077223 */ /* 0x000fe20000000007 */
[----:B------:R-:W-:-:S04]  /*0ca0*/  ISETP.GE.AND P3, PT, R25, R18, PT ;  /* 0x000000121900720c */ /* 0x000fc80003f66270 */
[----:B------:R-:W-:-:S04]  /*0cb0*/  FSEL R9, R24, R7, !P5 ;  /* 0x0000000718097208 */ /* 0x000fc80006800000 */
[----:B------:R-:W-:Y:S01]  /*0cc0*/  @!P2 FSEL R5, R9, R3, P3 ;  /* 0x000000030905a208 */ /* 0x000fe20001800000 */
[----:B------:R-:W-:Y:S02]  /*0cd0*/  VIADD R3, R23, 0x2 ;  /* 0x0000000217037836 */ /* 0x000fe40000000000 */
[----:B--2---:R-:W-:Y:S01]  /*0ce0*/  FMUL R29, R29, R2 ;  /* 0x000000021d1d7220 */ /* 0x004fe20000400000 */
[----:B------:R-:W-:Y:S02]  /*0cf0*/  ISETP.GE.AND P0, PT, R25, R11, PT ;  /* 0x0000000b1900720c */ /* 0x000fe40003f06270 */
[----:B------:R-:W-:Y:S02]  /*0d00*/  @!P2 SEL R6, RZ, 0x1, !P3 ;  /* 0x00000001ff06a807 */ /* 0x000fe40005800000 */
[----:B------:R-:W-:Y:S01]  /*0d10*/  ISETP.GE.AND P4, PT, R3, R8, PT ;  /* 0x000000080300720c */ /* 0x000fe20003f86270 */
[----:B------:R-:W-:Y:S01]  /*0d20*/  FFMA R25, R4, R26, R29 ;  /* 0x0000001a04197223 */ /* 0x000fe2000000001d */
[----:B------:R-:W-:-:S02]  /*0d30*/  LOP3.LUT P2, RZ, R6, 0xff, RZ, 0xc0, !PT ;  /* 0x000000ff06ff7812 */ /* 0x000fc4000784c0ff */
[----:B------:R-:W-:Y:S02]  /*0d40*/  @!P5 SEL R20, RZ, 0x1, !P4 ;  /* 0x00000001ff14d807 */ /* 0x000fe40006000000 */
[----:B------:R-:W-:Y:S02]  /*0d50*/  @!P5 FSEL R7, R25, R24, P4 ;  /* 0x000000181907d208 */ /* 0x000fe40002000000 */
[----:B------:R-:W-:Y:S01]  /*0d60*/  LOP3.LUT P5, RZ, R20, 0xff, RZ, 0xc0, !PT ;  /* 0x000000ff14ff7812 */ /* 0x000fe200078ac0ff */
[C---:B------:R-:W-:Y:S01]  /*0d70*/  FMUL R14, R4.reuse, R5 ;  /* 0x00000005040e7220 */ /* 0x040fe20000400000 */
[----:B------:R-:W-:Y:S01]  /*0d80*/  ISETP.GE.AND P3, PT, R3, R18, PT ;  /* 0x000000120300720c */ /* 0x000fe20003f66270 */
[----:B------:R-:W-:Y:S01]  /*0d90*/  FMUL R24, R4, R7 ;  /* 0x0000000704187220 */ /* 0x000fe20000400000 */
[----:B------:R-:W-:Y:S01]  /*0da0*/  @P0 LOP3.LUT P4, RZ, R6, 0xff, RZ, 0xc0, !PT ;  /* 0x000000ff06ff0812 */ /* 0x000fe2000788c0ff */
[C---:B------:R-:W-:Y:S02]  /*0db0*/  FFMA R14, R9.reuse, R2, R14 ;  /* 0x00000002090e7223 */ /* 0x040fe4000000000e */
[----:B------:R-:W-:Y:S01]  /*0dc0*/  @!P2 SEL R6, RZ, 0x1, !P3 ;  /* 0x00000001ff06a807 */ /* 0x000fe20005800000 */
[----:B------:R-:W-:-:S02]  /*0dd0*/  @P0 FMUL R15, R9, 3 ;  /* 0x40400000090f0820 */ /* 0x000fc40000400000 */
[----:B------:R-:W-:-:S03]  /*0de0*/  @P0 FSEL R9, R5, R14, !P4 ;  /* 0x0000000e05090208 */ /* 0x000fc60006000000 */
[----:B------:R-:W-:Y:S01]  /*0df0*/  @P5 FFMA R7, R25, R2, R24 ;  /* 0x0000000219075223 */ /* 0x000fe20000000018 */
[----:B------:R-:W-:Y:S02]  /*0e00*/  LOP3.LUT P5, RZ, R6, 0xff, RZ, 0xc0, !PT ;  /* 0x000000ff06ff7812 */ /* 0x000fe400078ac0ff */
[----:B------:R-:W-:Y:S02]  /*0e10*/  ISETP.GE.AND P4, PT, R3, R11, PT ;  /* 0x0000000b0300720c */ /* 0x000fe40003f86270 */
[----:B------:R-:W-:-:S05]  /*0e20*/  @!P2 FSEL R14, R7, R5, P3 ;  /* 0x00000005070ea208 */ /* 0x000fca0001800000 */
[----:B------:R-:W-:-:S04]  /*0e30*/  FMUL R24, R4, R14 ;  /* 0x0000000e04187220 */ /* 0x000fc80000400000 */
[C---:B------:R-:W-:Y:S02]  /*0e40*/  @P5 FFMA R14, R7.reuse, R2, R24 ;  /* 0x00000002070e5223 */ /* 0x040fe40000000018 */
[----:B------:R-:W-:Y:S02]  /*0e50*/  @P4 FMUL R24, R7, 3 ;  /* 0x4040000007184820 */ /* 0x000fe40000400000 */
[----:B------:R-:W-:Y:S02]  /*0e60*/  IMAD.MOV.U32 R5, RZ, RZ, R14 ;  /* 0x000000ffff057224 */ /* 0x000fe400078e000e */
[----:B------:R-:W-:Y:S01]  /*0e70*/  @P4 FFMA R24, R25, 3, -R24 ;  /* 0x4040000019184823 */ /* 0x000fe20000000818 */
[----:B------:R-:W-:-:S03]  /*0e80*/  @P0 FFMA R26, R26, 3, -R15 ;  /* 0x404000001a1a0823 */ /* 0x000fc6000000080f */
[----:B------:R-:W-:Y:S01]  /*0e90*/  @P4 FADD R15, R5, R24 ;  /* 0x00000018050f4221 */ /* 0x000fe20000000000 */
[----:B------:R-:W-:-:S04]  /*0ea0*/  @P0 FADD R3, R26, R9 ;  /* 0x000000091a030221 */ /* 0x000fc80000000000 */
[----:B------:R1:W-:Y:S04]  /*0eb0*/  @P4 STG.E desc[UR6][R16.64+0xc], R15 ;  /* 0x00000c0f10004986 */ /* 0x0003e8000c101906 */
[----:B------:R1:W-:Y:S01]  /*0ec0*/  @P0 STG.E desc[UR6][R16.64+0x8], R3 ;  /* 0x0000080310000986 */ /* 0x0003e2000c101906 */
[----:B------:R-:W-:Y:S01]  /*0ed0*/  ISETP.NE.AND P0, PT, R22, RZ, PT ;  /* 0x000000ff1600720c */ /* 0x000fe20003f05270 */
[----:B------:R-:W-:Y:S01]  /*0ee0*/  IMAD.MOV.U32 R14, RZ, RZ, R21 ;  /* 0x000000ffff0e7224 */ /* 0x000fe200078e0015 */
[----:B------:R-:W-:Y:S01]  /*0ef0*/  PRMT R9, R20, 0x7610, R9 ;  /* 0x0000761014097816 */ /* 0x000fe20000000009 */
[----:B------:R-:W-:-:S10]  /*0f00*/  VIADD R21, R23, 0x3 ;  /* 0x0000000317157836 */ /* 0x000fd40000000000 */
[----:B-1----:R-:W-:Y:S05]  /*0f10*/  @P0 BRA `(.L_x_25) ;  /* 0xfffffff8003c0947 */ /* 0x002fea000383ffff */
[----:B------:R-:W-:-:S07]  /*0f20*/  VIADD R3, R14, 0x4 ;  /* 0x000000040e037836 */ /* 0x000fce0000000000 */
.L_x_24:
[----:B------:R-:W-:-:S04]  /*0f30*/  LOP3.LUT R14, R10, 0x3, RZ, 0xc0, !PT ;  /* 0x000000030a0e7812 */ /* 0x000fc800078ec0ff */
[----:B------:R-:W-:-:S13]  /*0f40*/  ISETP.NE.AND P0, PT, R14, RZ, PT ;  /* 0x000000ff0e00720c */ /* 0x000fda0003f05270 */
[----:B------:R-:W-:Y:S05]  /*0f50*/  @!P0 EXIT ;  /* 0x000000000000894d */ /* 0x000fea0003800000 */
[----:B------:R-:W-:-:S13]  /*0f60*/  ISETP.NE.AND P0, PT, R14, 0x1, PT ;  /* 0x000000010e00780c */ /* 0x000fda0003f05270 */
[----:B------:R-:W-:Y:S05]  /*0f70*/  @!P0 BRA `(.L_x_26) ;  /* 0x0000000400088947 */ /* 0x000fea0003800000 */
[----:B------:R-:W-:-:S05]  /*0f80*/  IMAD.WIDE R14, R3, 0x4, R12 ;  /* 0x00000004030e7825 */ /* 0x000fca00078e020c */
[----:B------:R-:W2:Y:S04]  /*0f90*/  LDG.E.CONSTANT R17, desc[UR6][R14.64] ;  /* 0x000000060e117981 */ /* 0x000ea8000c1e9900 */
[----:B------:R-:W3:Y:S01]  /*0fa0*/  LDG.E.CONSTANT R19, desc[UR6][R14.64+0x4] ;  /* 0x000004060e137981 */ /* 0x000ee2000c1e9900 */
[C---:B------:R-:W-:Y:S01]  /*0fb0*/  ISETP.GE.AND P0, PT, R3.reuse, R8, PT ;  /* 0x000000080300720c */ /* 0x040fe20003f06270 */
[----:B------:R-:W-:Y:S01]  /*0fc0*/  VIADD R23, R3, 0x1 ;  /* 0x0000000103177836 */ /* 0x000fe20000000000 */
[----:B------:R-:W-:Y:S02]  /*0fd0*/  LOP3.LUT P1, RZ, R9, 0xff, RZ, 0xc0, !PT ;  /* 0x000000ff09ff7812 */ /* 0x000fe4000782c0ff */
[----:B------:R-:W-:Y:S02]  /*0fe0*/  SEL R16, RZ, 0x1, !P0 ;  /* 0x00000001ff107807 */ /* 0x000fe40004000000 */
[----:B------:R-:W-:-:S02]  /*0ff0*/  ISETP.GE.AND P2, PT, R3, R18, PT ;  /* 0x000000120300720c */ /* 0x000fc40003f46270 */
[----:B------:R-:W-:Y:S02]  /*1000*/  SEL R9, R16, R9, !P1 ;  /* 0x0000000910097207 */ /* 0x000fe40004800000 */
[----:B------:R-:W-:Y:S02]  /*1010*/  LOP3.LUT P5, RZ, R6, 0xff, RZ, 0xc0, !PT ;  /* 0x000000ff06ff7812 */ /* 0x000fe400078ac0ff */
[----:B------:R-:W-:Y:S01]  /*1020*/  ISETP.GE.AND P4, PT, R23, R8, PT ;  /* 0x000000081700720c */ /* 0x000fe20003f86270 */
[----:B--2---:R-:W-:-:S04]  /*1030*/  FMUL R17, R17, R2 ;  /* 0x0000000211117220 */ /* 0x004fc80000400000 */
[----:B-----5:R-:W-:Y:S01]  /*1040*/  FFMA R17, R4, R25, R17 ;  /* 0x0000001904117223 */ /* 0x020fe20000000011 */
[----:B---3--:R-:W-:-:S04]  /*1050*/  FMUL R19, R19, R2 ;  /* 0x0000000213137220 */ /* 0x008fc80000400000 */
[----:B------:R-:W-:Y:S01]  /*1060*/  FSEL R20, R17, R7, P0 ;  /* 0x0000000711147208 */ /* 0x000fe20000000000 */
[----:B------:R-:W-:Y:S01]  /*1070*/  FFMA R25, R4, R17, R19 ;  /* 0x0000001104197223 */ /* 0x000fe20000000013 */
[----:B------:R-:W-:Y:S02]  /*1080*/  ISETP.GE.AND P0, PT, R3, R11, PT ;  /* 0x0000000b0300720c */ /* 0x000fe40003f06270 */
[----:B------:R-:W-:Y:S02]  /*1090*/  FSEL R20, R20, R7, !P1 ;  /* 0x0000000714147208 */ /* 0x000fe40004800000 */
[----:B------:R-:W-:-:S03]  /*10a0*/  LOP3.LUT P3, R7, R9, 0xff, RZ, 0xc0, !PT ;  /* 0x000000ff09077812 */ /* 0x000fc6000786c0ff */
[----:B------:R-:W-:Y:S01]  /*10b0*/  FMUL R16, R4, R20 ;  /* 0x0000001404107220 */ /* 0x000fe20000400000 */
[----:B------:R-:W-:Y:S02]  /*10c0*/  ISETP.NE.AND P1, PT, R7, RZ, PT ;  /* 0x000000ff0700720c */ /* 0x000fe40003f25270 */
[----:B------:R-:W-:Y:S01]  /*10d0*/  SEL R7, RZ, 0x1, !P2 ;  /* 0x00000001ff077807 */ /* 0x000fe20005000000 */
[----:B------:R-:W-:Y:S02]  /*10e0*/  FFMA R21, R17, R2, R16 ;  /* 0x0000000211157223 */ /* 0x000fe40000000010 */
[----:B------:R-:W-:Y:S01]  /*10f0*/  @P0 IMAD.IADD R27, R3, 0x1, R0 ;  /* 0x00000001031b0824 */ /* 0x000fe200078e0200 */
[----:B------:R-:W-:Y:S02]  /*1100*/  SEL R16, R7, R6, !P5 ;  /* 0x0000000607107207 */ /* 0x000fe40006800000 */
[----:B------:R-:W-:Y:S01]  /*1110*/  FSEL R22, R20, R21, !P3 ;  /* 0x0000001514167208 */ /* 0x000fe20005800000 */
[----:B------:R-:W0:Y:S03]  /*1120*/  @P0 LDC.64 R6, c[0x0][0x3a0] ;  /* 0x0000e800ff060b82 */ /* 0x000e260000000a00 */
[----:B------:R-:W-:-:S02]  /*1130*/  FSEL R14, R22, R5, P2 ;  /* 0x00000005160e7208 */ /* 0x000fc40001000000 */
[----:B------:R-:W-:Y:S02]  /*1140*/  @!P1 SEL R9, RZ, 0x1, !P4 ;  /* 0x00000001ff099807 */ /* 0x000fe40006000000 */
[----:B------:R-:W-:Y:S01]  /*1150*/  FSEL R5, R14, R5, !P5 ;  /* 0x000000050e057208 */ /* 0x000fe20006800000 */
[----:B------:R-:W-:Y:S01]  /*1160*/  @P0 FMUL R14, R22, 3 ;  /* 0x40400000160e0820 */ /* 0x000fe20000400000 */
[----:B------:R-:W-:Y:S02]  /*1170*/  LOP3.LUT P2, RZ, R16, 0xff, RZ, 0xc0, !PT ;  /* 0x000000ff10ff7812 */ /* 0x000fe4000784c0ff */
[----:B------:R-:W-:Y:S01]  /*1180*/  @!P1 FSEL R21, R25, R20, P4 ;  /* 0x0000001419159208 */ /* 0x000fe20002000000 */
[----:B------:R-:W-:Y:S01]  /*1190*/  FMUL R19, R4, R5 ;  /* 0x0000000504137220 */ /* 0x000fe20000400000 */
[----:B------:R-:W-:Y:S01]  /*11a0*/  LOP3.LUT P3, RZ, R9, 0xff, RZ, 0xc0, !PT ;  /* 0x000000ff09ff7812 */ /* 0x000fe2000786c0ff */
[----:B------:R-:W-:Y:S01]  /*11b0*/  @P0 FFMA R14, R17, 3, -R14 ;  /* 0x40400000110e0823 */ /* 0x000fe2000000080e */
[----:B------:R-:W-:Y:S01]  /*11c0*/  @P0 LOP3.LUT P4, RZ, R16, 0xff, RZ, 0xc0, !PT ;  /* 0x000000ff10ff0812 */ /* 0x000fe2000788c0ff */
[----:B------:R-:W-:Y:S01]  /*11d0*/  FFMA R19, R22, R2, R19 ;  /* 0x0000000216137223 */ /* 0x000fe20000000013 */
[----:B------:R-:W-:Y:S01]  /*11e0*/  ISETP.GE.AND P1, PT, R23, R18, PT ;  /* 0x000000121700720c */ /* 0x000fe20003f26270 */
[----:B------:R-:W-:-:S03]  /*11f0*/  FMUL R20, R4, R21 ;  /* 0x0000001504147220 */ /* 0x000fc60000400000 */
[----:B------:R-:W-:Y:S02]  /*1200*/  @P0 FSEL R15, R5, R19, !P4 ;  /* 0x00000013050f0208 */ /* 0x000fe40006000000 */
[----:B------:R-:W-:-:S03]  /*1210*/  @!P2 SEL R16, RZ, 0x1, !P1 ;  /* 0x00000001ff10a807 */ /* 0x000fc60004800000 */
[----:B------:R-:W-:Y:S01]  /*1220*/  @P0 FADD R17, R14, R15 ;  /* 0x0000000f0e110221 */ /* 0x000fe20000000000 */
[----:B0-----:R-:W-:-:S04]  /*1230*/  @P0 IMAD.WIDE R14, R27, 0x4, R6 ;  /* 0x000000041b0e0825 */ /* 0x001fc800078e0206 */
[----:B------:R-:W-:Y:S01]  /*1240*/  @P3 FFMA R21, R25, R2, R20 ;  /* 0x0000000219153223 */ /* 0x000fe20000000014 */
[----:B------:R-:W-:Y:S01]  /*1250*/  LOP3.LUT P3, RZ, R16, 0xff, RZ, 0xc0, !PT ;  /* 0x000000ff10ff7812 */ /* 0x000fe2000786c0ff */
[----:B------:R0:W-:Y:S01]  /*1260*/  @P0 STG.E desc[UR6][R14.64], R17 ;  /* 0x000000110e000986 */ /* 0x0001e2000c101906 */
[----:B------:R-:W-:Y:S01]  /*1270*/  ISETP.GE.AND P0, PT, R23, R11, PT ;  /* 0x0000000b1700720c */ /* 0x000fe20003f06270 */
[----:B------:R-:W-:Y:S01]  /*1280*/  IMAD.MOV.U32 R7, RZ, RZ, R21 ;  /* 0x000000ffff077224 */ /* 0x000fe200078e0015 */
[----:B------:R-:W-:-:S05]  /*1290*/  @!P2 FSEL R19, R21, R5, P1 ;  /* 0x000000051513a208 */ /* 0x000fca0000800000 */
[----:B------:R-:W-:-:S04]  /*12a0*/  FMUL R6, R4, R19 ;  /* 0x0000001304067220 */ /* 0x000fc80000400000 */
[--C-:B------:R-:W-:Y:S01]  /*12b0*/  @P3 FFMA R19, R21, R2, R6.reuse ;  /* 0x0000000215133223 */ /* 0x100fe20000000006 */
[----:B------:R-:W-:-:S03]  /*12c0*/  PRMT R6, R16, 0x7610, R6 ;  /* 0x0000761010067816 */ /* 0x000fc60000000006 */
[----:B------:R-:W-:Y:S01]  /*12d0*/  IMAD.MOV.U32 R5, RZ, RZ, R19 ;  /* 0x000000ffff057224 */ /* 0x000fe200078e0013 */
[----:B0-----:R-:W-:Y:S06]  /*12e0*/  @!P0 BRA `(.L_x_27) ;  /* 0x0000000000288947 */ /* 0x001fec0003800000 */
[----:B------:R-:W0:Y:S01]  /*12f0*/  LDC.64 R14, c[0x0][0x3a0] ;  /* 0x0000e800ff0e7b82 */ /* 0x000e220000000a00 */
[----:B------:R-:W-:Y:S01]  /*1300*/  SHF.R.S32.HI R17, RZ, 0x1f, R3 ;  /* 0x0000001fff117819 */ /* 0x000fe20000011403 */
[----:B------:R-:W-:Y:S01]  /*1310*/  FMUL R20, R7, 3 ;  /* 0x4040000007147820 */ /* 0x000fe20000400000 */
[----:B------:R-:W-:-:S03]  /*1320*/  IADD3 R16, P0, PT, R0, R3, RZ ;  /* 0x0000000300107210 */ /* 0x000fc60007f1e0ff */
[----:B------:R-:W-:Y:S02]  /*1330*/  FFMA R20, R25, 3, -R20 ;  /* 0x4040000019147823 */ /* 0x000fe40000000814 */
[----:B------:R-:W-:Y:S01]  /*1340*/  IMAD.X R17, RZ, RZ, R17, P0 ;  /* 0x000000ffff117224 */ /* 0x000fe200000e0611 */
[----:B0-----:R-:W-:-:S04]  /*1350*/  LEA R14, P0, R16, R14, 0x2 ;  /* 0x0000000e100e7211 */ /* 0x001fc800078010ff */
[----:B------:R-:W-:Y:S01]  /*1360*/  LEA.HI.X R15, R16, R15, R17, 0x2, P0 ;  /* 0x0000000f100f7211 */ /* 0x000fe200000f1411 */
[----:B------:R-:W-:-:S05]  /*1370*/  FADD R17, R5, R20 ;  /* 0x0000001405117221 */ /* 0x000fca0000000000 */
[----:B------:R0:W-:Y:S03]  /*1380*/  STG.E desc[UR6][R14.64+0x4], R17 ;  /* 0x000004110e007986 */ /* 0x0001e6000c101906 */
.L_x_27:
[----:B------:R-:W-:-:S07]  /*1390*/  VIADD R3, R3, 0x2 ;  /* 0x0000000203037836 */ /* 0x000fce0000000000 */
.L_x_26:
[----:B------:R-:W-:-:S04]  /*13a0*/  LOP3.LUT R10, R10, 0x1, RZ, 0xc0, !PT ;  /* 0x000000010a0a7812 */ /* 0x000fc800078ec0ff */
[----:B------:R-:W-:-:S13]  /*13b0*/  ISETP.NE.U32.AND P0, PT, R10, 0x1, PT ;  /* 0x000000010a00780c */ /* 0x000fda0003f05070 */
[----:B------:R-:W-:Y:S05]  /*13c0*/  @P0 EXIT ;  /* 0x000000000000094d */ /* 0x000fea0003800000 */
[----:B------:R-:W-:-:S06]  /*13d0*/  IMAD.WIDE R12, R3, 0x4, R12 ;  /* 0x00000004030c7825 */ /* 0x000fcc00078e020c */
[----:B------:R-:W0:Y:S01]  /*13e0*/  LDG.E.CONSTANT R13, desc[UR6][R12.64] ;  /* 0x000000060c0d7981 */ /* 0x000e22000c1e9900 */
[----:B------:R-:W-:Y:S02]  /*13f0*/  ISETP.GE.AND P0, PT, R3, R8, PT ;  /* 0x000000080300720c */ /* 0x000fe40003f06270 */
[----:B------:R-:W-:Y:S02]  /*1400*/  LOP3.LUT P2, RZ, R9, 0xff, RZ, 0xc0, !PT ;  /* 0x000000ff09ff7812 */ /* 0x000fe4000784c0ff */
[C---:B------:R-:W-:Y:S02]  /*1410*/  ISETP.GE.AND P3, PT, R3.reuse, R11, PT ;  /* 0x0000000b0300720c */ /* 0x040fe40003f66270 */
[----:B------:R-:W-:Y:S01]  /*1420*/  ISETP.GE.AND P1, PT, R3, R18, PT ;  /* 0x000000120300720c */ /* 0x000fe20003f26270 */
[----:B0-----:R-:W-:-:S04]  /*1430*/  FMUL R15, R13, R2 ;  /* 0x000000020d0f7220 */ /* 0x001fc80000400000 */
[----:B-----5:R-:W-:-:S05]  /*1440*/  FFMA R15, R4, R25, R15 ;  /* 0x00000019040f7223 */ /* 0x020fca000000000f */
[----:B------:R-:W-:-:S04]  /*1450*/  FSEL R8, R15, R7, P0 ;  /* 0x000000070f087208 */ /* 0x000fc80000000000 */
[----:B------:R-:W-:-:S05]  /*1460*/  FSEL R9, R8, R7, !P2 ;  /* 0x0000000708097208 */ /* 0x000fca0005000000 */
[----:B------:R-:W-:-:S04]  /*1470*/  FMUL R9, R4, R9 ;  /* 0x0000000904097220 */ /* 0x000fc80000400000 */
[----:B------:R-:W-:-:S05]  /*1480*/  FFMA R10, R15, R2, R9 ;  /* 0x000000020f0a7223 */ /* 0x000fca0000000009 */
[----:B------:R-:W-:Y:S01]  /*1490*/  @!P2 FSEL R10, R10, R7, P0 ;  /* 0x000000070a0aa208 */ /* 0x000fe20000000000 */
[----:B------:R-:W-:Y:S06]  /*14a0*/  @!P3 EXIT ;  /* 0x000000000000b94d */ /* 0x000fec0003800000 */
[----:B------:R-:W0:Y:S01]  /*14b0*/  LDC.64 R8, c[0x0][0x3a0] ;  /* 0x0000e800ff087b82 */ /* 0x000e220000000a00 */
[----:B------:R-:W-:Y:S02]  /*14c0*/  LOP3.LUT P0, RZ, R6, 0xff, RZ, 0xc0, !PT ;  /* 0x000000ff06ff7812 */ /* 0x000fe4000780c0ff */
[----:B------:R-:W-:-:S04]  /*14d0*/  FSEL R6, R10, R5, P1 ;  /* 0x000000050a067208 */ /* 0x000fc80000800000 */
[----:B------:R-:W-:-:S05]  /*14e0*/  FSEL R7, R6, R5, !P0 ;  /* 0x0000000506077208 */ /* 0x000fca0004000000 */
[----:B------:R-:W-:-:S04]  /*14f0*/  FMUL R7, R4, R7 ;  /* 0x0000000704077220 */ /* 0x000fc80000400000 */
[C---:B------:R-:W-:Y:S01]  /*1500*/  FFMA R2, R10.reuse, R2, R7 ;  /* 0x000000020a027223 */ /* 0x040fe20000000007 */
[----:B------:R-:W-:Y:S01]  /*1510*/  FMUL R10, R10, 3 ;  /* 0x404000000a0a7820 */ /* 0x000fe20000400000 */
[----:B------:R-:W-:-:S03]  /*1520*/  IMAD.IADD R7, R0, 0x1, R3 ;  /* 0x0000000100077824 */ /* 0x000fc600078e0203 */
[----:B------:R-:W-:Y:S01]  /*1530*/  @!P0 FSEL R2, R2, R5, P1 ;  /* 0x0000000502028208 */ /* 0x000fe20000800000 */
[----:B------:R-:W-:Y:S01]  /*1540*/  FFMA R3, R15, 3, -R10 ;  /* 0x404000000f037823 */ /* 0x000fe2000000080a */
[----:B0-----:R-:W-:-:S04]  /*1550*/  IMAD.WIDE R8, R7, 0x4, R8 ;  /* 0x0000000407087825 */ /* 0x001fc800078e0208 */
[----:B------:R-:W-:-:S05]  /*1560*/  FADD R3, R2, R3 ;  /* 0x0000000302037221 */ /* 0x000fca0000000000 */
[----:B------:R-:W-:Y:S01]  /*1570*/  STG.E desc[UR6][R8.64], R3 ;  /* 0x0000000308007986 */ /* 0x000fe2000c101906 */
[----:B------:R-:W-:Y:S05]  /*1580*/  EXIT ;  /* 0x000000000000794d */ /* 0x000fea0003800000 */
        .weak           $__internal_1_$__cuda_sm3x_div_rn_noftz_f32_slowpath
        .type           $__internal_1_$__cuda_sm3x_div_rn_noftz_f32_slowpath,@function
        .size           $__internal_1_$__cuda_sm3x_div_rn_noftz_f32_slowpath,(.L_x_38 - $__internal_1_$__cuda_sm3x_div_rn_noftz_f32_slowpath)
$__internal_1_$__cuda_sm3x_div_rn_noftz_f32_slowpath:
[--C-:B------:R-:W-:Y:S01]  /*1590*/  SHF.R.U32.HI R2, RZ, 0x17, R5.reuse ;  /* 0x00000017ff027819 */ /* 0x100fe20000011605 */
[----:B------:R-:W-:-:S03]  /*15a0*/  IMAD.MOV.U32 R8, RZ, RZ, R5 ;  /* 0x000000ffff087224 */ /* 0x000fc600078e0005 */
        /* <DEDUP_REMOVED lines=8> */
[----:B------:R-:W-:-:S05]  /*1630*/  IMAD.MOV.U32 R5, RZ, RZ, 0x40000000 ;  /* 0x40000000ff057424 */ /* 0x000fca00078e00ff */
        /* <DEDUP_REMOVED lines=12> */
.L_x_28:
[----:B------:R-:W-:Y:S01]  /*1700*/  LEA R5, R6, 0xc0800000, 0x17 ;  /* 0xc080000006057811 */ /* 0x000fe200078eb8ff */
[----:B------:R-:W-:Y:S01]  /*1710*/  UMOV UR4, 0x40000000 ;  /* 0x4000000000047882 */ /* 0x000fe20000000000 */
[----:B------:R-:W-:Y:S01]  /*1720*/  IADD3 R6, PT, PT, R9, 0x80, -R6 ;  /* 0x0000008009067810 */ /* 0x000fe20007ffe806 */
[----:B------:R-:W-:Y:S02]  /*1730*/  UIADD3 UR4, UPT, UPT, UR4, -0x800000, URZ ;  /* 0xff80000004047890 */ /* 0x000fe4000fffe0ff */
[----:B------:R-:W-:-:S04]  /*1740*/  IMAD.IADD R8, R8, 0x1, -R5 ;  /* 0x0000000108087824 */ /* 0x000fc800078e0a05 */
        /* <DEDUP_REMOVED lines=23> */
[-CC-:B------:R-:W-:Y:S01]  /*18c0*/  FFMA.RM R9, R2, R10.reuse, R11.reuse ;  /* 0x0000000a02097223 */ /* 0x180fe2000000400b */
[C---:B------:R-:W-:Y:S02]  /*18d0*/  ISETP.NE.AND P2, PT, R12.reuse, RZ, PT ;  /* 0x000000ff0c00720c */ /* 0x040fe40003f45270 */
[----:B------:R-:W-:Y:S02]  /*18e0*/  ISETP.NE.AND P1, PT, R12, RZ, PT ;  /* 0x000000ff0c00720c */ /* 0x000fe40003f25270 */
[----:B------:R-:W-:Y:S01]  /*18f0*/  LOP3.LUT R8, R6, 0x7fffff, RZ, 0xc0, !PT ;  /* 0x007fffff06087812 */ /* 0x000fe200078ec0ff */
[----:B------:R-:W-:Y:S01]  /*1900*/  FFMA.RP R6, R2, R10, R11 ;  /* 0x0000000a02067223 */ /* 0x000fe2000000800b */
[----:B------:R-:W-:Y:S02]  /*1910*/  VIADD R11, R12, 0x20 ;  /* 0x000000200c0b7836 */ /* 0x000fe40000000000 */
[----:B------:R-:W-:Y:S01]  /*1920*/  LOP3.LUT R8, R8, 0x800000, RZ, 0xfc, !PT ;  /* 0x0080000008087812 */ /* 0x000fe200078efcff */
[----:B------:R-:W-:Y:S01]  /*1930*/  IMAD.MOV R2, RZ, RZ, -R12 ;  /* 0x000000ffff027224 */ /* 0x000fe200078e0a0c */
[----:B------:R-:W-:-:S02]  /*1940*/  FSETP.NEU.FTZ.AND P0, PT, R6, R9, PT ;  /* 0x000000090600720b */ /* 0x000fc40003f1d000 */
[----:B------:R-:W-:Y:S02]  /*1950*/  SHF.L.U32 R11, R8, R11, RZ ;  /* 0x0000000b080b7219 */ /* 0x000fe400000006ff */
[----:B------:R-:W-:Y:S02]  /*1960*/  SEL R9, R2, RZ, P2 ;  /* 0x000000ff02097207 */ /* 0x000fe40001000000 */
[----:B------:R-:W-:Y:S02]  /*1970*/  ISETP.NE.AND P1, PT, R11, RZ, P1 ;  /* 0x000000ff0b00720c */ /* 0x000fe40000f25270 */
[----:B------:R-:W-:Y:S02]  /*1980*/  SHF.R.U32.HI R9, RZ, R9, R8 ;  /* 0x00000009ff097219 */ /* 0x000fe40000011608 */
[----:B------:R-:W-:Y:S02]  /*1990*/  PLOP3.LUT P0, PT, P0, P1, PT, 0xf8, 0x8f ;  /* 0x00000000008f781c */ /* 0x000fe40000703f70 */
[----:B------:R-:W-:-:S02]  /*19a0*/  SHF.R.U32.HI R11, RZ, 0x1, R9 ;  /* 0x00000001ff0b7819 */ /* 0x000fc40000011609 */
[----:B------:R-:W-:-:S04]  /*19b0*/  SEL R2, RZ, 0x1, !P0 ;  /* 0x00000001ff027807 */ /* 0x000fc80004000000 */
[----:B------:R-:W-:-:S04]  /*19c0*/  LOP3.LUT R2, R2, 0x1, R11, 0xf8, !PT ;  /* 0x0000000102027812 */ /* 0x000fc800078ef80b */
[----:B------:R-:W-:-:S05]  /*19d0*/  LOP3.LUT R2, R2, R9, RZ, 0xc0, !PT ;  /* 0x0000000902027212 */ /* 0x000fca00078ec0ff */
[----:B------:R-:W-:-:S05]  /*19e0*/  IMAD.IADD R2, R11, 0x1, R2 ;  /* 0x000000010b027824 */ /* 0x000fca00078e0202 */
[----:B------:R-:W-:Y:S01]  /*19f0*/  LOP3.LUT R5, R2, R5, RZ, 0xfc, !PT ;  /* 0x0000000502057212 */ /* 0x000fe200078efcff */
[----:B------:R-:W-:Y:S06]  /*1a00*/  BRA `(.L_x_35) ;  /* 0x0000000000347947 */ /* 0x000fec0003800000 */
.L_x_34:
[----:B------:R-:W-:-:S04]  /*1a10*/  LOP3.LUT R5, R5, 0x80000000, RZ, 0xc0, !PT ;  /* 0x8000000005057812 */ /* 0x000fc800078ec0ff */
[----:B------:R-:W-:Y:S01]  /*1a20*/  LOP3.LUT R5, R5, 0x7f800000, RZ, 0xfc, !PT ;  /* 0x7f80000005057812 */ /* 0x000fe200078efcff */
[----:B------:R-:W-:Y:S06]  /*1a30*/  BRA `(.L_x_35) ;  /* 0x0000000000287947 */ /* 0x000fec0003800000 */
.L_x_33:
[----:B------:R-:W-:Y:S01]  /*1a40*/  IMAD R5, R6, 0x800000, R5 ;  /* 0x0080000006057824 */ /* 0x000fe200078e0205 */
[----:B------:R-:W-:Y:S06]  /*1a50*/  BRA `(.L_x_35) ;  /* 0x0000000000207947 */ /* 0x000fec0003800000 */
.L_x_32:
[----:B------:R-:W-:-:S04]  /*1a60*/  LOP3.LUT R5, R8, 0x80000000, R5, 0x48, !PT ;  /* 0x8000000008057812 */ /* 0x000fc800078e4805 */
[----:B------:R-:W-:Y:S01]  /*1a70*/  LOP3.LUT R5, R5, 0x7f800000, RZ, 0xfc, !PT ;  /* 0x7f80000005057812 */ /* 0x000fe200078efcff */
[----:B------:R-:W-:Y:S06]  /*1a80*/  BRA `(.L_x_35) ;  /* 0x0000000000147947 */ /* 0x000fec0003800000 */
.L_x_31:
[----:B------:R-:W-:Y:S01]  /*1a90*/  LOP3.LUT R5, R8, 0x80000000, R5, 0x48, !PT ;  /* 0x8000000008057812 */ /* 0x000fe200078e4805 */
[----:B------:R-:W-:Y:S06]  /*1aa0*/  BRA `(.L_x_35) ;  /* 0x00000000000c7947 */ /* 0x000fec0003800000 */
.L_x_30:
[----:B------:R-:W0:Y:S01]  /*1ab0*/  MUFU.RSQ R5, -QNAN ;  /* 0xffc0000000057908 */ /* 0x000e220000001400 */
[----:B------:R-:W-:Y:S05]  /*1ac0*/  BRA `(.L_x_35) ;  /* 0x0000000000047947 */ /* 0x000fea0003800000 */
.L_x_29:
[----:B------:R-:W-:-:S07]  /*1ad0*/  FADD.FTZ R5, R2, 2 ;  /* 0x4000000002057421 */ /* 0x000fce0000010000 */
.L_x_35:
[----:B0-----:R-:W-:Y:S02]  /*1ae0*/  IMAD.MOV.U32 R2, RZ, RZ, R5 ;  /* 0x000000ffff027224 */ /* 0x001fe400078e0005 */
[----:B------:R-:W-:-:S04]  /*1af0*/  IMAD.MOV.U32 R5, RZ, RZ, 0x0 ;  /* 0x00000000ff057424 */ /* 0x000fc800078e00ff */
[----:B------:R-:W-:Y:S05]  /*1b00*/  RET.REL.NODEC R4 `(tema_batch_f32) ;  /* 0xffffffe4043c7950 */ /* 0x000fea0003c3ffff */
.L_x_36:
        /* <DEDUP_REMOVED lines=15> */
.L_x_38:


//--------------------- .nv.shared.reserved.0     --------------------------
	.section	.nv.shared.reserved.0,"aw",@nobits
	.weak		__nv_reservedSMEM_offset_0_alias
	.size		__nv_reservedSMEM_offset_0_alias, 0, 64
	.other		__nv_reservedSMEM_offset_0_alias,@"STO_CUDA_RESERVED_SHARED STV_DEFAULT"
__nv_reservedSMEM_offset_0_alias:
	.zero		0
	.zero		64


//--------------------- .nv.constant0.tema_multi_series_one_param_f32 --------------------------
	.section	.nv.constant0.tema_multi_series_one_param_f32,"a",@progbits
	.sectionflags	@""
	.align	4
.nv.constant0.tema_multi_series_one_param_f32:
	.zero		936


//--------------------- .nv.constant0.tema_batch_f32 --------------------------
	.section	.nv.constant0.tema_batch_f32,"a",@progbits
	.sectionflags	@""
	.align	4
.nv.constant0.tema_batch_f32:
	.zero		936


//--------------------- SYMBOLS --------------------------

	.type		.nv.reservedSmem.offset0,@object
	.size		.nv.reservedSmem.offset0,0x4
